// auto-generated by cutlass_sweep.epilogue — config: {"arch": "sm_100", "cluster_m": 1, "cluster_n": 1, "dtype": "bf16", "fusion": "relu", "tile_k": 64, "tile_m": 128, "tile_n": 64}
#include "cutlass/cutlass.h"
#include "cutlass/gemm/collective/collective_builder.hpp"
#include "cutlass/gemm/device/gemm_universal_adapter.h"
#include "cutlass/gemm/kernel/gemm_universal.hpp"
#include "cutlass/epilogue/collective/collective_builder.hpp"
#include "cutlass/epilogue/fusion/operations.hpp"
#include "cutlass/epilogue/thread/activation.h"

using Elem = cutlass::bfloat16_t;
using Acc  = float;
using TileShape    = cute::Shape<cute::_128, cute::_64, cute::_64>;
using ClusterShape = cute::Shape<cute::_1, cute::_1, cute::_1>;
using FusionOp     = cutlass::epilogue::fusion::LinCombEltAct<cutlass::epilogue::thread::ReLU, Elem, Acc>;

using CollectiveEpilogue = typename cutlass::epilogue::collective::CollectiveBuilder<
    cutlass::arch::Sm100, cutlass::arch::OpClassTensorOp,
    TileShape, ClusterShape,
    cutlass::epilogue::collective::EpilogueTileAuto,
    Acc, Acc,
    Elem, cutlass::layout::RowMajor, 128 / cutlass::sizeof_bits<Elem>::value,
    Elem, cutlass::layout::RowMajor, 128 / cutlass::sizeof_bits<Elem>::value,
    cutlass::epilogue::collective::EpilogueScheduleAuto,
    FusionOp
  >::CollectiveOp;

using CollectiveMainloop = typename cutlass::gemm::collective::CollectiveBuilder<
    cutlass::arch::Sm100, cutlass::arch::OpClassTensorOp,
    Elem, cutlass::layout::RowMajor, 128 / cutlass::sizeof_bits<Elem>::value,
    Elem, cutlass::layout::ColumnMajor, 128 / cutlass::sizeof_bits<Elem>::value,
    Acc,
    TileShape, ClusterShape,
    cutlass::gemm::collective::StageCountAutoCarveout<
        static_cast<int>(sizeof(typename CollectiveEpilogue::SharedStorage))>,
    cutlass::gemm::collective::KernelScheduleAuto
  >::CollectiveOp;

using GemmKernel = cutlass::gemm::kernel::GemmUniversal<
    cute::Shape<int,int,int,int>, CollectiveMainloop, CollectiveEpilogue>;
using Gemm = cutlass::gemm::device::GemmUniversalAdapter<GemmKernel>;

auto* _anchor = &cutlass::device_kernel<GemmKernel>;


// ===== COMPILED SASS (sm_100a) =====

	.target	sm_100a

	.elftype	@"ET_EXEC"


//--------------------- .note.nv.tkinfo           --------------------------
	.section	.note.nv.tkinfo,"",@"SHT_NOTE"
	.sectionflags	@"SHF_NOTE_NV_TKINFO"
	.tkinfo
        /*0018*/ 	.word	0x00000002
        /*0030*/ 	.string	""
        /*0030*/ 	.string	"ptxas"
        /*0030*/ 	.string	"Cuda compilation tools, release 13.0, V13.0.88"
        /*0030*/ 	.string	"Build cuda_13.0.r13.0/compiler.36424714_0"
        /*0030*/ 	.string	"-arch sm_100a -m 64 "



//--------------------- .note.nv.cuinfo           --------------------------
	.section	.note.nv.cuinfo,"",@"SHT_NOTE"
	.sectionflags	@"SHF_NOTE_NV_CUINFO"
        /*0018*/ 	.short	0x0002
        /*001a*/ 	.short	0x0064
        /*001c*/ 	.short	0x0082
	.zero		2


//--------------------- .nv.info                  --------------------------
	.section	.nv.info,"",@"SHT_CUDA_INFO"
	.align	4


	//----- nvinfo : EIATTR_REGCOUNT
	.align		4
        /*0000*/ 	.byte	0x04, 0x2f
        /*0002*/ 	.short	(.L_19 - .L_18)
	.align		4
.L_18:
        /*0004*/ 	.word	index@(_ZN7cutlass13device_kernelINS_4gemm6kernel13GemmUniversalIN4cute5tupleIJiiiiEEENS1_10collective13CollectiveMmaINS1_35MainloopSm100TmaUmmaWarpSpecializedILi8ELi2ELi4ENS5_IJNS4_1CILi1EEESB_SB_EEEEENS5_IJNSA_ILi128EEENSA_ILi64EEESF_EEENS_10bfloat16_tENS5_IJlSB_lEEESH_SI_NS4_8TiledMMAINS4_8MMA_AtomIJNS4_20SM100_MMA_F16BF16_SSISH_SH_fLi128ELi64ELNS4_4UMMA5MajorE0ELSN_0ELNSM_7ScaleInE0ELSO_0EEEEEENS4_6LayoutISC_NS5_IJNSA_ILi0EEESS_SS_EEEEENS5_IJNS4_10UnderscoreESV_SV_EEEEENS4_13SM90_TMA_LOADENS4_14ComposedLayoutINS4_7SwizzleILi3ELi4ELi3EEENS4_18smem_ptr_flag_bitsILi16EEENSR_INS5_IJNSA_ILi8EEESF_EEENS5_IJSF_SB_EEEEEEEvNS4_8identityESY_S18_vS19_EENS_8epilogue10collective18CollectiveEpilogueINS1B_23Sm100TmaWarpSpecializedILi3ELi2ELi32ELb1ELb0EEEJSG_NS5_IJNSR_ISE_SB_EENSR_INSA_ILi32EEESB_EEEEESH_SI_SH_SI_NS1B_6fusion15FusionCallbacksIS1F_NS1K_13LinCombEltActINS1B_6thread4ReLuESH_fSH_fLNS_15FloatRoundStyleE2EEESG_S1J_JEEENS4_5SM1004TMEM4LOAD26SM100_TMEM_LOAD_32dp32b32xESY_NSZ_INS10_ILi2ELi4ELi3EEES13_NSR_INS5_IJS14_S1H_EEENS5_IJS1H_SB_EEEEEEENS4_39AutoVectorizingCopyWithAssumedAlignmentILi128EEENS4_14SM90_TMA_STOREES20_S22_S22_EEEvvEEEEvNT_6ParamsE)
        /*0008*/ 	.word	0x00000073


	//----- nvinfo : EIATTR_FRAME_SIZE
	.align		4
.L_19:
        /*000c*/ 	.byte	0x04, 0x11
        /*000e*/ 	.short	(.L_21 - .L_20)
	.align		4
.L_20:
        /*0010*/ 	.word	index@($__internal_2_$__cuda_sm10x_tcgen05_guardrail_trap_unallocated_columns_being_dealloced)
        /*0014*/ 	.word	0x00000000


	//----- nvinfo : EIATTR_FRAME_SIZE
	.align		4
.L_21:
        /*0018*/ 	.byte	0x04, 0x11
        /*001a*/ 	.short	(.L_23 - .L_22)
	.align		4
.L_22:
        /*001c*/ 	.word	index@($__internal_1_$__cuda_sm10x_tcgen05_guardrail_trap_phase_invalid_during_alloc)
        /*0020*/ 	.word	0x00000000


	//----- nvinfo : EIATTR_FRAME_SIZE
	.align		4
.L_23:
        /*0024*/ 	.byte	0x04, 0x11
        /*0026*/ 	.short	(.L_25 - .L_24)
	.align		4
.L_24:
        /*0028*/ 	.word	index@($__internal_0_$__cuda_sm10x_tcgen05_guardrail_trap_col_being_dealloced_not_returned_by_alloc)
        /*002c*/ 	.word	0x00000000


	//----- nvinfo : EIATTR_FRAME_SIZE
	.align		4
.L_25:
        /*0030*/ 	.byte	0x04, 0x11
        /*0032*/ 	.short	(.L_27 - .L_26)
	.align		4
.L_26:
        /*0034*/ 	.word	index@(_ZN7cutlass13device_kernelINS_4gemm6kernel13GemmUniversalIN4cute5tupleIJiiiiEEENS1_10collective13CollectiveMmaINS1_35MainloopSm100TmaUmmaWarpSpecializedILi8ELi2ELi4ENS5_IJNS4_1CILi1EEESB_SB_EEEEENS5_IJNSA_ILi128EEENSA_ILi64EEESF_EEENS_10bfloat16_tENS5_IJlSB_lEEESH_SI_NS4_8TiledMMAINS4_8MMA_AtomIJNS4_20SM100_MMA_F16BF16_SSISH_SH_fLi128ELi64ELNS4_4UMMA5MajorE0ELSN_0ELNSM_7ScaleInE0ELSO_0EEEEEENS4_6LayoutISC_NS5_IJNSA_ILi0EEESS_SS_EEEEENS5_IJNS4_10UnderscoreESV_SV_EEEEENS4_13SM90_TMA_LOADENS4_14ComposedLayoutINS4_7SwizzleILi3ELi4ELi3EEENS4_18smem_ptr_flag_bitsILi16EEENSR_INS5_IJNSA_ILi8EEESF_EEENS5_IJSF_SB_EEEEEEEvNS4_8identityESY_S18_vS19_EENS_8epilogue10collective18CollectiveEpilogueINS1B_23Sm100TmaWarpSpecializedILi3ELi2ELi32ELb1ELb0EEEJSG_NS5_IJNSR_ISE_SB_EENSR_INSA_ILi32EEESB_EEEEESH_SI_SH_SI_NS1B_6fusion15FusionCallbacksIS1F_NS1K_13LinCombEltActINS1B_6thread4ReLuESH_fSH_fLNS_15FloatRoundStyleE2EEESG_S1J_JEEENS4_5SM1004TMEM4LOAD26SM100_TMEM_LOAD_32dp32b32xESY_NSZ_INS10_ILi2ELi4ELi3EEES13_NSR_INS5_IJS14_S1H_EEENS5_IJS1H_SB_EEEEEEENS4_39AutoVectorizingCopyWithAssumedAlignmentILi128EEENS4_14SM90_TMA_STOREES20_S22_S22_EEEvvEEEEvNT_6ParamsE)
        /*0038*/ 	.word	0x00000000


	//----- nvinfo : EIATTR_MIN_STACK_SIZE
	.align		4
.L_27:
        /*003c*/ 	.byte	0x04, 0x12
        /*003e*/ 	.short	(.L_29 - .L_28)
	.align		4
.L_28:
        /*0040*/ 	.word	index@(_ZN7cutlass13device_kernelINS_4gemm6kernel13GemmUniversalIN4cute5tupleIJiiiiEEENS1_10collective13CollectiveMmaINS1_35MainloopSm100TmaUmmaWarpSpecializedILi8ELi2ELi4ENS5_IJNS4_1CILi1EEESB_SB_EEEEENS5_IJNSA_ILi128EEENSA_ILi64EEESF_EEENS_10bfloat16_tENS5_IJlSB_lEEESH_SI_NS4_8TiledMMAINS4_8MMA_AtomIJNS4_20SM100_MMA_F16BF16_SSISH_SH_fLi128ELi64ELNS4_4UMMA5MajorE0ELSN_0ELNSM_7ScaleInE0ELSO_0EEEEEENS4_6LayoutISC_NS5_IJNSA_ILi0EEESS_SS_EEEEENS5_IJNS4_10UnderscoreESV_SV_EEEEENS4_13SM90_TMA_LOADENS4_14ComposedLayoutINS4_7SwizzleILi3ELi4ELi3EEENS4_18smem_ptr_flag_bitsILi16EEENSR_INS5_IJNSA_ILi8EEESF_EEENS5_IJSF_SB_EEEEEEEvNS4_8identityESY_S18_vS19_EENS_8epilogue10collective18CollectiveEpilogueINS1B_23Sm100TmaWarpSpecializedILi3ELi2ELi32ELb1ELb0EEEJSG_NS5_IJNSR_ISE_SB_EENSR_INSA_ILi32EEESB_EEEEESH_SI_SH_SI_NS1B_6fusion15FusionCallbacksIS1F_NS1K_13LinCombEltActINS1B_6thread4ReLuESH_fSH_fLNS_15FloatRoundStyleE2EEESG_S1J_JEEENS4_5SM1004TMEM4LOAD26SM100_TMEM_LOAD_32dp32b32xESY_NSZ_INS10_ILi2ELi4ELi3EEES13_NSR_INS5_IJS14_S1H_EEENS5_IJS1H_SB_EEEEEEENS4_39AutoVectorizingCopyWithAssumedAlignmentILi128EEENS4_14SM90_TMA_STOREES20_S22_S22_EEEvvEEEEvNT_6ParamsE)
        /*0044*/ 	.word	0x00000000
.L_29:


//--------------------- .nv.compat                --------------------------
	.section	.nv.compat,"",@"SHT_CUDA_COMPAT_INFO"
	.align	4
        /*0000*/ 	.byte	0x02, 0x09, 0x01, 0x00, 0x02, 0x02, 0x02, 0x00, 0x02, 0x05, 0x05, 0x00, 0x03, 0x07, 0x01, 0x01
        /*0010*/ 	.byte	0x02, 0x03, 0x01, 0x00, 0x02, 0x06, 0x01, 0x00, 0x04, 0x0b, 0x08, 0x00, 0x09, 0x00, 0x00, 0x00
        /*0020*/ 	.byte	0x00, 0x00, 0x00, 0x00


//--------------------- .nv.info._ZN7cutlass13device_kernelINS_4gemm6kernel13GemmUniversalIN4cute5tupleIJiiiiEEENS1_10collective13CollectiveMmaINS1_35MainloopSm100TmaUmmaWarpSpecializedILi8ELi2ELi4ENS5_IJNS4_1CILi1EEESB_SB_EEEEENS5_IJNSA_ILi128EEENSA_ILi64EEESF_EEENS_10bfloat16_tENS5_IJlSB_lEEESH_SI_NS4_8TiledMMAINS4_8MMA_AtomIJNS4_20SM100_MMA_F16BF16_SSISH_SH_fLi128ELi64ELNS4_4UMMA5MajorE0ELSN_0ELNSM_7ScaleInE0ELSO_0EEEEEENS4_6LayoutISC_NS5_IJNSA_ILi0EEESS_SS_EEEEENS5_IJNS4_10UnderscoreESV_SV_EEEEENS4_13SM90_TMA_LOADENS4_14ComposedLayoutINS4_7SwizzleILi3ELi4ELi3EEENS4_18smem_ptr_flag_bitsILi16EEENSR_INS5_IJNSA_ILi8EEESF_EEENS5_IJSF_SB_EEEEEEEvNS4_8identityESY_S18_vS19_EENS_8epilogue10collective18CollectiveEpilogueINS1B_23Sm100TmaWarpSpecializedILi3ELi2ELi32ELb1ELb0EEEJSG_NS5_IJNSR_ISE_SB_EENSR_INSA_ILi32EEESB_EEEEESH_SI_SH_SI_NS1B_6fusion15FusionCallbacksIS1F_NS1K_13LinCombEltActINS1B_6thread4ReLuESH_fSH_fLNS_15FloatRoundStyleE2EEESG_S1J_JEEENS4_5SM1004TMEM4LOAD26SM100_TMEM_LOAD_32dp32b32xESY_NSZ_INS10_ILi2ELi4ELi3EEES13_NSR_INS5_IJS14_S1H_EEENS5_IJS1H_SB_EEEEEEENS4_39AutoVectorizingCopyWithAssumedAlignmentILi128EEENS4_14SM90_TMA_STOREES20_S22_S22_EEEvvEEEEvNT_6ParamsE --------------------------
	.section	.nv.info._ZN7cutlass13device_kernelINS_4gemm6kernel13GemmUniversalIN4cute5tupleIJiiiiEEENS1_10collective13CollectiveMmaINS1_35MainloopSm100TmaUmmaWarpSpecializedILi8ELi2ELi4ENS5_IJNS4_1CILi1EEESB_SB_EEEEENS5_IJNSA_ILi128EEENSA_ILi64EEESF_EEENS_10bfloat16_tENS5_IJlSB_lEEESH_SI_NS4_8TiledMMAINS4_8MMA_AtomIJNS4_20SM100_MMA_F16BF16_SSISH_SH_fLi128ELi64ELNS4_4UMMA5MajorE0ELSN_0ELNSM_7ScaleInE0ELSO_0EEEEEENS4_6LayoutISC_NS5_IJNSA_ILi0EEESS_SS_EEEEENS5_IJNS4_10UnderscoreESV_SV_EEEEENS4_13SM90_TMA_LOADENS4_14ComposedLayoutINS4_7SwizzleILi3ELi4ELi3EEENS4_18smem_ptr_flag_bitsILi16EEENSR_INS5_IJNSA_ILi8EEESF_EEENS5_IJSF_SB_EEEEEEEvNS4_8identityESY_S18_vS19_EENS_8epilogue10collective18CollectiveEpilogueINS1B_23Sm100TmaWarpSpecializedILi3ELi2ELi32ELb1ELb0EEEJSG_NS5_IJNSR_ISE_SB_EENSR_INSA_ILi32EEESB_EEEEESH_SI_SH_SI_NS1B_6fusion15FusionCallbacksIS1F_NS1K_13LinCombEltActINS1B_6thread4ReLuESH_fSH_fLNS_15FloatRoundStyleE2EEESG_S1J_JEEENS4_5SM1004TMEM4LOAD26SM100_TMEM_LOAD_32dp32b32xESY_NSZ_INS10_ILi2ELi4ELi3EEES13_NSR_INS5_IJS14_S1H_EEENS5_IJS1H_SB_EEEEEEENS4_39AutoVectorizingCopyWithAssumedAlignmentILi128EEENS4_14SM90_TMA_STOREES20_S22_S22_EEEvvEEEEvNT_6ParamsE,"",@"SHT_CUDA_INFO"
	.sectionflags	@""
	.align	4


	//----- nvinfo : EIATTR_CUDA_API_VERSION
	.align		4
        /*0000*/ 	.byte	0x04, 0x37
        /*0002*/ 	.short	(.L_31 - .L_30)
.L_30:
        /*0004*/ 	.word	0x00000082


	//----- nvinfo : EIATTR_KPARAM_INFO
	.align		4
.L_31:
        /*0008*/ 	.byte	0x04, 0x17
        /*000a*/ 	.short	(.L_33 - .L_32)
.L_32:
        /*000c*/ 	.word	0x00000000
        /*0010*/ 	.short	0x0000
        /*0012*/ 	.short	0x0000
        /*0014*/ 	.byte	0x00, 0xf0, 0x01, 0x20


	//----- nvinfo : EIATTR_AT_ENTRY_FRAGMENTS
	.align		4
.L_33:
        /*0018*/ 	.byte	0x04, 0x4f
        /*001a*/ 	.short	(.L_35 - .L_34)


	//   ....[0]....
.L_34:
        /*001c*/ 	.word	0x00000006


	//----- nvinfo : EIATTR_RESERVED_SMEM_USED
	.align		4
.L_35:
        /*0020*/ 	.byte	0x01, 0x41
	.zero		2


	//----- nvinfo : EIATTR_SPARSE_MMA_MASK
	.align		4
        /*0024*/ 	.byte	0x03, 0x50
        /*0026*/ 	.short	0x0000


	//----- nvinfo : EIATTR_TCGEN05_1CTA_USED
	.align		4
        /*0028*/ 	.byte	0x01, 0x51
	.zero		2


	//----- nvinfo : EIATTR_MAXREG_COUNT
	.align		4
        /*002c*/ 	.byte	0x03, 0x1b
        /*002e*/ 	.short	0x00ff


	//----- nvinfo : EIATTR_NUM_BARRIERS
	.align		4
        /*0030*/ 	.byte	0x02, 0x4c
        /*0032*/ 	.byte	0x07
	.zero		1


	//----- nvinfo : EIATTR_EXTERNS
	.align		4
        /*0034*/ 	.byte	0x04, 0x0f
        /*0036*/ 	.short	(.L_37 - .L_36)


	//   ....[0]....
	.align		4
.L_36:
        /*0038*/ 	.word	index@(__assertfail)


	//----- nvinfo : EIATTR_MERCURY_ISA_VERSION
	.align		4
.L_37:
        /*003c*/ 	.byte	0x03, 0x5f
        /*003e*/ 	.short	0x0101


	//----- nvinfo : EIATTR_INT_WARP_WIDE_INSTR_OFFSETS
	.align		4
        /*0040*/ 	.byte	0x04, 0x31
        /*0042*/ 	.short	(.L_39 - .L_38)


	//   ....[0]....
.L_38:
        /*0044*/ 	.word	0x00001e00


	//   ....[1]....
        /*0048*/ 	.word	0x00003a80


	//   ....[2]....
        /*004c*/ 	.word	0x00003ab0


	//   ....[3]....
        /*0050*/ 	.word	0x00003b00


	//   ....[4]....
        /*0054*/ 	.word	0x000043f0


	//   ....[5]....
        /*0058*/ 	.word	0x00004410


	//   ....[6]....
        /*005c*/ 	.word	0x000046e0


	//   ....[7]....
        /*0060*/ 	.word	0x00004810


	//----- nvinfo : EIATTR_COOP_GROUP_MASK_REGIDS
	.align		4
.L_39:
        /*0064*/ 	.byte	0x04, 0x29
        /*0066*/ 	.short	(.L_41 - .L_40)


	//   ....[0]....
.L_40:
        /*0068*/ 	.word	0xffffffff


	//   ....[1]....
        /*006c*/ 	.word	0xffffffff


	//   ....[2]....
        /*0070*/ 	.word	0xffffffff


	//   ....[3]....
        /*0074*/ 	.word	0xffffffff


	//   ....[4]....
        /*0078*/ 	.word	0xffffffff


	//   ....[5]....
        /*007c*/ 	.word	0xffffffff


	//   ....[6]....
        /*0080*/ 	.word	0xffffffff


	//   ....[7]....
        /*0084*/ 	.word	0xffffffff


	//   ....[8]....
        /*0088*/ 	.word	0xffffffff


	//   ....[9]....
        /*008c*/ 	.word	0xffffffff


	//   ....[10]....
        /*0090*/ 	.word	0xffffffff


	//   ....[11]....
        /*0094*/ 	.word	0xffffffff


	//   ....[12]....
        /*0098*/ 	.word	0xffffffff


	//----- nvinfo : EIATTR_COOP_GROUP_INSTR_OFFSETS
	.align		4
.L_41:
        /*009c*/ 	.byte	0x04, 0x28
        /*009e*/ 	.short	(.L_43 - .L_42)


	//   ....[0]....
.L_42:
        /*00a0*/ 	.word	0x00000090


	//   ....[1]....
        /*00a4*/ 	.word	0x000004a0


	//   ....[2]....
        /*00a8*/ 	.word	0x00000690


	//   ....[3]....
        /*00ac*/ 	.word	0x00000810


	//   ....[4]....
        /*00b0*/ 	.word	0x00000910


	//   ....[5]....
        /*00b4*/ 	.word	0x00000a80


	//   ....[6]....
        /*00b8*/ 	.word	0x00000c20


	//   ....[7]....
        /*00bc*/ 	.word	0x00001ce0


	//   ....[8]....
        /*00c0*/ 	.word	0x00002d00


	//   ....[9]....
        /*00c4*/ 	.word	0x00002f10


	//   ....[10]....
        /*00c8*/ 	.word	0x00002f40


	//   ....[11]....
        /*00cc*/ 	.word	0x00003970


	//   ....[12]....
        /*00d0*/ 	.word	0x00003ba0


	//----- nvinfo : EIATTR_VRC_CTA_INIT_COUNT
	.align		4
.L_43:
        /*00d4*/ 	.byte	0x02, 0x4a
        /*00d6*/ 	.byte	0x80
	.zero		1


	//----- nvinfo : EIATTR_SYSCALL_OFFSETS
	.align		4
        /*00d8*/ 	.byte	0x04, 0x46
        /*00da*/ 	.short	(.L_45 - .L_44)


	//   ....[0]....
.L_44:
        /*00dc*/ 	.word	0x000053d0


	//   ....[1]....
        /*00e0*/ 	.word	0x000054c0


	//   ....[2]....
        /*00e4*/ 	.word	0x00005d50


	//   ....[3]....
        /*00e8*/ 	.word	0x00006a00


	//----- nvinfo : EIATTR_MBARRIER_INSTR_OFFSETS
	.align		4
.L_45:
        /*00ec*/ 	.byte	0x04, 0x39
        /*00ee*/ 	.short	(.L_47 - .L_46)


	//   ....[0]....
.L_46:
        /*00f0*/ 	.word	0x00000580
        /*00f4*/ 	.word	0x000000ff
        /*00f8*/ 	.word	0x00000000
        /*00fc*/ 	.short	0x0100
        /*00fe*/ 	.byte	0x05
	.zero		1


	//   ....[1]....
        /*0100*/ 	.word	0x00000590
        /*0104*/ 	.word	0x000000ff
        /*0108*/ 	.word	0x00000040
        /*010c*/ 	.short	0x0100
        /*010e*/ 	.byte	0x05
	.zero		1


	//   ....[2]....
        /*0110*/ 	.word	0x000005a0
        /*0114*/ 	.word	0x000000ff
        /*0118*/ 	.word	0x00000008
        /*011c*/ 	.short	0x0100
        /*011e*/ 	.byte	0x05
	.zero		1


	//   ....[3]....
        /*0120*/ 	.word	0x000005b0
        /*0124*/ 	.word	0x000000ff
        /*0128*/ 	.word	0x00000048
        /*012c*/ 	.short	0x0100
        /*012e*/ 	.byte	0x05
	.zero		1


	//   ....[4]....
        /*0130*/ 	.word	0x000005c0
        /*0134*/ 	.word	0x000000ff
        /*0138*/ 	.word	0x00000010
        /*013c*/ 	.short	0x0100
        /*013e*/ 	.byte	0x05
	.zero		1


	//   ....[5]....
        /*0140*/ 	.word	0x000005d0
        /*0144*/ 	.word	0x000000ff
        /*0148*/ 	.word	0x00000050
        /*014c*/ 	.short	0x0100
        /*014e*/ 	.byte	0x05
	.zero		1


	//   ....[6]....
        /*0150*/ 	.word	0x000005e0
        /*0154*/ 	.word	0x000000ff
        /*0158*/ 	.word	0x00000018
        /*015c*/ 	.short	0x0100
        /*015e*/ 	.byte	0x05
	.zero		1


	//   ....[7]....
        /*0160*/ 	.word	0x000005f0
        /*0164*/ 	.word	0x000000ff
        /*0168*/ 	.word	0x00000058
        /*016c*/ 	.short	0x0100
        /*016e*/ 	.byte	0x05
	.zero		1


	//   ....[8]....
        /*0170*/ 	.word	0x00000600
        /*0174*/ 	.word	0x000000ff
        /*0178*/ 	.word	0x00000020
        /*017c*/ 	.short	0x0100
        /*017e*/ 	.byte	0x05
	.zero		1


	//   ....[9]....
        /*0180*/ 	.word	0x00000610
        /*0184*/ 	.word	0x000000ff
        /*0188*/ 	.word	0x00000060
        /*018c*/ 	.short	0x0100
        /*018e*/ 	.byte	0x05
	.zero		1


	//   ....[10]....
        /*0190*/ 	.word	0x00000620
        /*0194*/ 	.word	0x000000ff
        /*0198*/ 	.word	0x00000028
        /*019c*/ 	.short	0x0100
        /*019e*/ 	.byte	0x05
	.zero		1


	//   ....[11]....
        /*01a0*/ 	.word	0x00000630
        /*01a4*/ 	.word	0x000000ff
        /*01a8*/ 	.word	0x00000068
        /*01ac*/ 	.short	0x0100
        /*01ae*/ 	.byte	0x05
	.zero		1


	//   ....[12]....
        /*01b0*/ 	.word	0x00000640
        /*01b4*/ 	.word	0x000000ff
        /*01b8*/ 	.word	0x00000030
        /*01bc*/ 	.short	0x0100
        /*01be*/ 	.byte	0x05
	.zero		1


	//   ....[13]....
        /*01c0*/ 	.word	0x00000650
        /*01c4*/ 	.word	0x000000ff
        /*01c8*/ 	.word	0x00000070
        /*01cc*/ 	.short	0x0100
        /*01ce*/ 	.byte	0x05
	.zero		1


	//   ....[14]....
        /*01d0*/ 	.word	0x00000660
        /*01d4*/ 	.word	0x000000ff
        /*01d8*/ 	.word	0x00000038
        /*01dc*/ 	.short	0x0100
        /*01de*/ 	.byte	0x05
	.zero		1


	//   ....[15]....
        /*01e0*/ 	.word	0x00000670
        /*01e4*/ 	.word	0x000000ff
        /*01e8*/ 	.word	0x00000078
        /*01ec*/ 	.short	0x0100
        /*01ee*/ 	.byte	0x05
	.zero		1


	//   ....[16]....
        /*01f0*/ 	.word	0x000007a0
        /*01f4*/ 	.word	0x000000ff
        /*01f8*/ 	.word	0x00000080
        /*01fc*/ 	.short	0x0100
        /*01fe*/ 	.byte	0x07
	.zero		1


	//   ....[17]....
        /*0200*/ 	.word	0x000007b0
        /*0204*/ 	.word	0x000000ff
        /*0208*/ 	.word	0x00000098
        /*020c*/ 	.short	0x0100
        /*020e*/ 	.byte	0x07
	.zero		1


	//   ....[18]....
        /*0210*/ 	.word	0x000007c0
        /*0214*/ 	.word	0x000000ff
        /*0218*/ 	.word	0x00000088
        /*021c*/ 	.short	0x0100
        /*021e*/ 	.byte	0x07
	.zero		1


	//   ....[19]....
        /*0220*/ 	.word	0x000007d0
        /*0224*/ 	.word	0x000000ff
        /*0228*/ 	.word	0x000000a0
        /*022c*/ 	.short	0x0100
        /*022e*/ 	.byte	0x07
	.zero		1


	//   ....[20]....
        /*0230*/ 	.word	0x000007e0
        /*0234*/ 	.word	0x000000ff
        /*0238*/ 	.word	0x00000090
        /*023c*/ 	.short	0x0100
        /*023e*/ 	.byte	0x07
	.zero		1


	//   ....[21]....
        /*0240*/ 	.word	0x000007f0
        /*0244*/ 	.word	0x000000ff
        /*0248*/ 	.word	0x000000a8
        /*024c*/ 	.short	0x0100
        /*024e*/ 	.byte	0x07
	.zero		1


	//   ....[22]....
        /*0250*/ 	.word	0x000008e0
        /*0254*/ 	.word	0x000000ff
        /*0258*/ 	.word	0x000000b0
        /*025c*/ 	.short	0x0100
        /*025e*/ 	.byte	0x05
	.zero		1


	//   ....[23]....
        /*0260*/ 	.word	0x000008f0
        /*0264*/ 	.word	0x000000ff
        /*0268*/ 	.word	0x000000b8
        /*026c*/ 	.short	0x0100
        /*026e*/ 	.byte	0x05
	.zero		1


	//   ....[24]....
        /*0270*/ 	.word	0x00000a30
        /*0274*/ 	.word	0x000000ff
        /*0278*/ 	.word	0x000000c0
        /*027c*/ 	.short	0x0100
        /*027e*/ 	.byte	0x05
	.zero		1


	//   ....[25]....
        /*0280*/ 	.word	0x00000a40
        /*0284*/ 	.word	0x000000ff
        /*0288*/ 	.word	0x000000d0
        /*028c*/ 	.short	0x0100
        /*028e*/ 	.byte	0x05
	.zero		1


	//   ....[26]....
        /*0290*/ 	.word	0x00000a50
        /*0294*/ 	.word	0x000000ff
        /*0298*/ 	.word	0x000000c8
        /*029c*/ 	.short	0x0100
        /*029e*/ 	.byte	0x05
	.zero		1


	//   ....[27]....
        /*02a0*/ 	.word	0x00000a60
        /*02a4*/ 	.word	0x000000ff
        /*02a8*/ 	.word	0x000000d8
        /*02ac*/ 	.short	0x0100
        /*02ae*/ 	.byte	0x05
	.zero		1


	//   ....[28]....
        /*02b0*/ 	.word	0x00000b90
        /*02b4*/ 	.word	0x000000ff
        /*02b8*/ 	.word	0x000000e0
        /*02bc*/ 	.short	0x0100
        /*02be*/ 	.byte	0x07
	.zero		1


	//   ....[29]....
        /*02c0*/ 	.word	0x00000ba0
        /*02c4*/ 	.word	0x000000ff
        /*02c8*/ 	.word	0x00000100
        /*02cc*/ 	.short	0x0100
        /*02ce*/ 	.byte	0x07
	.zero		1


	//   ....[30]....
        /*02d0*/ 	.word	0x00000bb0
        /*02d4*/ 	.word	0x000000ff
        /*02d8*/ 	.word	0x000000e8
        /*02dc*/ 	.short	0x0100
        /*02de*/ 	.byte	0x07
	.zero		1


	//   ....[31]....
        /*02e0*/ 	.word	0x00000bc0
        /*02e4*/ 	.word	0x000000ff
        /*02e8*/ 	.word	0x00000108
        /*02ec*/ 	.short	0x0100
        /*02ee*/ 	.byte	0x07
	.zero		1


	//   ....[32]....
        /*02f0*/ 	.word	0x00000bd0
        /*02f4*/ 	.word	0x000000ff
        /*02f8*/ 	.word	0x000000f0
        /*02fc*/ 	.short	0x0100
        /*02fe*/ 	.byte	0x07
	.zero		1


	//   ....[33]....
        /*0300*/ 	.word	0x00000be0
        /*0304*/ 	.word	0x000000ff
        /*0308*/ 	.word	0x00000110
        /*030c*/ 	.short	0x0100
        /*030e*/ 	.byte	0x07
	.zero		1


	//   ....[34]....
        /*0310*/ 	.word	0x00000bf0
        /*0314*/ 	.word	0x000000ff
        /*0318*/ 	.word	0x000000f8
        /*031c*/ 	.short	0x0100
        /*031e*/ 	.byte	0x07
	.zero		1


	//   ....[35]....
        /*0320*/ 	.word	0x00000c00
        /*0324*/ 	.word	0x000000ff
        /*0328*/ 	.word	0x00000118
        /*032c*/ 	.short	0x0100
        /*032e*/ 	.byte	0x07
	.zero		1


	//   ....[36]....
        /*0330*/ 	.word	0x00000cf0
        /*0334*/ 	.word	0x000000ff
        /*0338*/ 	.word	0x00000120
        /*033c*/ 	.short	0x0100
        /*033e*/ 	.byte	0x05
	.zero		1


	//   ....[37]....
        /*0340*/ 	.word	0x00000d00
        /*0344*/ 	.word	0x000000ff
        /*0348*/ 	.word	0x00000130
        /*034c*/ 	.short	0x0100
        /*034e*/ 	.byte	0x05
	.zero		1


	//   ....[38]....
        /*0350*/ 	.word	0x00000d10
        /*0354*/ 	.word	0x000000ff
        /*0358*/ 	.word	0x00000128
        /*035c*/ 	.short	0x0100
        /*035e*/ 	.byte	0x05
	.zero		1


	//   ....[39]....
        /*0360*/ 	.word	0x00000d20
        /*0364*/ 	.word	0x000000ff
        /*0368*/ 	.word	0x00000138
        /*036c*/ 	.short	0x0100
        /*036e*/ 	.byte	0x05
	.zero		1


	//   ....[40]....
        /*0370*/ 	.word	0x000015d0
        /*0374*/ 	.word	0x00000002
        /*0378*/ 	.word	0x00000130
        /*037c*/ 	.short	0x010a
        /*037e*/ 	.byte	0xff
	.zero		1


	//   ....[41]....
        /*0380*/ 	.word	0x00001600
        /*0384*/ 	.word	0x00000002
        /*0388*/ 	.word	0x00000120
        /*038c*/ 	.short	0x0101
        /*038e*/ 	.byte	0xff
	.zero		1


	//   ....[42]....
        /*0390*/ 	.word	0x000016d0
        /*0394*/ 	.word	0x000000ff
        /*0398*/ 	.word	0x00000040
        /*039c*/ 	.short	0x010a
        /*039e*/ 	.byte	0x08
	.zero		1


	//   ....[43]....
        /*03a0*/ 	.word	0x00001770
        /*03a4*/ 	.word	0x000000ff
        /*03a8*/ 	.word	0x00000040
        /*03ac*/ 	.short	0x010a
        /*03ae*/ 	.byte	0x21
	.zero		1


	//   ....[44]....
        /*03b0*/ 	.word	0x000018c0
        /*03b4*/ 	.word	0x000000ff
        /*03b8*/ 	.word	0x00000040
        /*03bc*/ 	.short	0x010a
        /*03be*/ 	.byte	0x08
	.zero		1


	//   ....[45]....
        /*03c0*/ 	.word	0x000019f0
        /*03c4*/ 	.word	0x000000ff
        /*03c8*/ 	.word	0x000000b8
        /*03cc*/ 	.short	0x0101
        /*03ce*/ 	.byte	0x04
	.zero		1


	//   ....[46]....
        /*03d0*/ 	.word	0x00001a00
        /*03d4*/ 	.word	0x000000ff
        /*03d8*/ 	.word	0x00000040
        /*03dc*/ 	.short	0x010a
        /*03de*/ 	.byte	0x08
	.zero		1


	//   ....[47]....
        /*03e0*/ 	.word	0x00001a80
        /*03e4*/ 	.word	0x000000ff
        /*03e8*/ 	.word	0x00000040
        /*03ec*/ 	.short	0x010a
        /*03ee*/ 	.byte	0x11
	.zero		1


	//   ....[48]....
        /*03f0*/ 	.word	0x00001bd0
        /*03f4*/ 	.word	0x000000ff
        /*03f8*/ 	.word	0x00000040
        /*03fc*/ 	.short	0x010a
        /*03fe*/ 	.byte	0x08
	.zero		1


	//   ....[49]....
        /*0400*/ 	.word	0x00001d10
        /*0404*/ 	.word	0x00000002
        /*0408*/ 	.word	0x000000c0
        /*040c*/ 	.short	0x010a
        /*040e*/ 	.byte	0xff
	.zero		1


	//   ....[50]....
        /*0410*/ 	.word	0x00001dd0
        /*0414*/ 	.word	0x00000002
        /*0418*/ 	.word	0x00000000
        /*041c*/ 	.short	0x0101
        /*041e*/ 	.byte	0xff
	.zero		1


	//   ....[51]....
        /*0420*/ 	.word	0x00002330
        /*0424*/ 	.word	0x000000ff
        /*0428*/ 	.word	0x00000000
        /*042c*/ 	.short	0x010a
        /*042e*/ 	.byte	0x05
	.zero		1


	//   ....[52]....
        /*0430*/ 	.word	0x000023c0
        /*0434*/ 	.word	0x000000ff
        /*0438*/ 	.word	0x00000000
        /*043c*/ 	.short	0x010a
        /*043e*/ 	.byte	0x05
	.zero		1


	//   ....[53]....
        /*0440*/ 	.word	0x00002450
        /*0444*/ 	.word	0x000000ff
        /*0448*/ 	.word	0x00000000
        /*044c*/ 	.short	0x010a
        /*044e*/ 	.byte	0x05
	.zero		1


	//   ....[54]....
        /*0450*/ 	.word	0x000024e0
        /*0454*/ 	.word	0x000000ff
        /*0458*/ 	.word	0x00000000
        /*045c*/ 	.short	0x010a
        /*045e*/ 	.byte	0x05
	.zero		1


	//   ....[55]....
        /*0460*/ 	.word	0x00002570
        /*0464*/ 	.word	0x000000ff
        /*0468*/ 	.word	0x00000000
        /*046c*/ 	.short	0x010a
        /*046e*/ 	.byte	0x05
	.zero		1


	//   ....[56]....
        /*0470*/ 	.word	0x00002600
        /*0474*/ 	.word	0x000000ff
        /*0478*/ 	.word	0x00000000
        /*047c*/ 	.short	0x010a
        /*047e*/ 	.byte	0x05
	.zero		1


	//   ....[57]....
        /*0480*/ 	.word	0x00002690
        /*0484*/ 	.word	0x000000ff
        /*0488*/ 	.word	0x00000000
        /*048c*/ 	.short	0x010a
        /*048e*/ 	.byte	0x05
	.zero		1


	//   ....[58]....
        /*0490*/ 	.word	0x00002730
        /*0494*/ 	.word	0x00000000
        /*0498*/ 	.word	0x00000000
        /*049c*/ 	.short	0x010a
        /*049e*/ 	.byte	0xff
	.zero		1


	//   ....[59]....
        /*04a0*/ 	.word	0x00002850
        /*04a4*/ 	.word	0x00000000
        /*04a8*/ 	.word	0x00000120
        /*04ac*/ 	.short	0x010a
        /*04ae*/ 	.byte	0xff
	.zero		1


	//   ....[60]....
        /*04b0*/ 	.word	0x000028c0
        /*04b4*/ 	.word	0x00000000
        /*04b8*/ 	.word	0x00000000
        /*04bc*/ 	.short	0x0101
        /*04be*/ 	.byte	0xff
	.zero		1


	//   ....[61]....
        /*04c0*/ 	.word	0x000028e0
        /*04c4*/ 	.word	0x000000ff
        /*04c8*/ 	.word	0x000000d0
        /*04cc*/ 	.short	0x010a
        /*04ce*/ 	.byte	0x05
	.zero		1


	//   ....[62]....
        /*04d0*/ 	.word	0x00002a00
        /*04d4*/ 	.word	0x00000000
        /*04d8*/ 	.word	0x000000c0
        /*04dc*/ 	.short	0x010a
        /*04de*/ 	.byte	0xff
	.zero		1


	//   ....[63]....
        /*04e0*/ 	.word	0x00002b00
        /*04e4*/ 	.word	0x00000000
        /*04e8*/ 	.word	0x00000000
        /*04ec*/ 	.short	0x0101
        /*04ee*/ 	.byte	0xff
	.zero		1


	//   ....[64]....
        /*04f0*/ 	.word	0x00002b90
        /*04f4*/ 	.word	0x000000ff
        /*04f8*/ 	.word	0x000000d0
        /*04fc*/ 	.short	0x0106
        /*04fe*/ 	.byte	0x05
	.zero		1


	//   ....[65]....
        /*0500*/ 	.word	0x00002bb0
        /*0504*/ 	.word	0x000000ff
        /*0508*/ 	.word	0x000000d0
        /*050c*/ 	.short	0x010a
        /*050e*/ 	.byte	0x05
	.zero		1


	//   ....[66]....
        /*0510*/ 	.word	0x00002c40
        /*0514*/ 	.word	0x000000ff
        /*0518*/ 	.word	0x000000d0
        /*051c*/ 	.short	0x0106
        /*051e*/ 	.byte	0x04
	.zero		1


	//   ....[67]....
        /*0520*/ 	.word	0x00002c80
        /*0524*/ 	.word	0x00000000
        /*0528*/ 	.word	0x000000d0
        /*052c*/ 	.short	0x010a
        /*052e*/ 	.byte	0xff
	.zero		1


	//   ....[68]....
        /*0530*/ 	.word	0x000031c0
        /*0534*/ 	.word	0x00000000
        /*0538*/ 	.word	0x000000c0
        /*053c*/ 	.short	0x010a
        /*053e*/ 	.byte	0xff
	.zero		1


	//   ....[69]....
        /*0540*/ 	.word	0x000032d0
        /*0544*/ 	.word	0x00000003
        /*0548*/ 	.word	0x00000000
        /*054c*/ 	.short	0x0101
        /*054e*/ 	.byte	0xff
	.zero		1


	//   ....[70]....
        /*0550*/ 	.word	0x000032e0
        /*0554*/ 	.word	0x000000ff
        /*0558*/ 	.word	0x00000000
        /*055c*/ 	.short	0x010a
        /*055e*/ 	.byte	0x06
	.zero		1


	//   ....[71]....
        /*0560*/ 	.word	0x00003300
        /*0564*/ 	.word	0x000000ff
        /*0568*/ 	.word	0x00000100
        /*056c*/ 	.short	0x010a
        /*056e*/ 	.byte	0x07
	.zero		1


	//   ....[72]....
        /*0570*/ 	.word	0x000033d0
        /*0574*/ 	.word	0x000000ff
        /*0578*/ 	.word	0x00000000
        /*057c*/ 	.short	0x010a
        /*057e*/ 	.byte	0x06
	.zero		1


	//   ....[73]....
        /*0580*/ 	.word	0x00003500
        /*0584*/ 	.word	0x000000ff
        /*0588*/ 	.word	0x00000000
        /*058c*/ 	.short	0x010a
        /*058e*/ 	.byte	0x1a
	.zero		1


	//   ....[74]....
        /*0590*/ 	.word	0x000037a0
        /*0594*/ 	.word	0x000000ff
        /*0598*/ 	.word	0x00000000
        /*059c*/ 	.short	0x010a
        /*059e*/ 	.byte	0x06
	.zero		1


	//   ....[75]....
        /*05a0*/ 	.word	0x00003830
        /*05a4*/ 	.word	0x000000ff
        /*05a8*/ 	.word	0x00000000
        /*05ac*/ 	.short	0x010a
        /*05ae*/ 	.byte	0x06
	.zero		1


	//   ....[76]....
        /*05b0*/ 	.word	0x000038c0
        /*05b4*/ 	.word	0x000000ff
        /*05b8*/ 	.word	0x00000000
        /*05bc*/ 	.short	0x010a
        /*05be*/ 	.byte	0x06
	.zero		1


	//   ....[77]....
        /*05c0*/ 	.word	0x00003950
        /*05c4*/ 	.word	0x000000ff
        /*05c8*/ 	.word	0x00000000
        /*05cc*/ 	.short	0x010a
        /*05ce*/ 	.byte	0x07
	.zero		1


	//   ....[78]....
        /*05d0*/ 	.word	0x00003d90
        /*05d4*/ 	.word	0x00000000
        /*05d8*/ 	.word	0x000000c0
        /*05dc*/ 	.short	0x010a
        /*05de*/ 	.byte	0xff
	.zero		1


	//   ....[79]....
        /*05e0*/ 	.word	0x00003e50
        /*05e4*/ 	.word	0x00000000
        /*05e8*/ 	.word	0x00000000
        /*05ec*/ 	.short	0x0101
        /*05ee*/ 	.byte	0xff
	.zero		1


	//   ....[80]....
        /*05f0*/ 	.word	0x00004170
        /*05f4*/ 	.word	0x000000ff
        /*05f8*/ 	.word	0x000000b8
        /*05fc*/ 	.short	0x010a
        /*05fe*/ 	.byte	0x07
	.zero		1


	//   ....[81]....
        /*0600*/ 	.word	0x00004390
        /*0604*/ 	.word	0x000000ff
        /*0608*/ 	.word	0x00000098
        /*060c*/ 	.short	0x010a
        /*060e*/ 	.byte	0x0f
	.zero		1


	//   ....[82]....
        /*0610*/ 	.word	0x00004590
        /*0614*/ 	.word	0x000000ff
        /*0618*/ 	.word	0x00000080
        /*061c*/ 	.short	0x010b
        /*061e*/ 	.byte	0x0f
	.zero		1


	//   ....[83]....
        /*0620*/ 	.word	0x000045e0
        /*0624*/ 	.word	0x000000ff
        /*0628*/ 	.word	0x00000000
        /*062c*/ 	.short	0x0101
        /*062e*/ 	.byte	0x10
	.zero		1


	//   ....[84]....
        /*0630*/ 	.word	0x00004620
        /*0634*/ 	.word	0x000000ff
        /*0638*/ 	.word	0x00000098
        /*063c*/ 	.short	0x010a
        /*063e*/ 	.byte	0x0d
	.zero		1


	//   ....[85]....
        /*0640*/ 	.word	0x00004860
        /*0644*/ 	.word	0x000000ff
        /*0648*/ 	.word	0x00000080
        /*064c*/ 	.short	0x010b
        /*064e*/ 	.byte	0x0d
	.zero		1


	//   ....[86]....
        /*0650*/ 	.word	0x000048d0
        /*0654*/ 	.word	0x000000ff
        /*0658*/ 	.word	0x00000000
        /*065c*/ 	.short	0x0101
        /*065e*/ 	.byte	0x0f
	.zero		1


	//   ....[87]....
        /*0660*/ 	.word	0x00004920
        /*0664*/ 	.word	0x000000ff
        /*0668*/ 	.word	0x00000000
        /*066c*/ 	.short	0x010a
        /*066e*/ 	.byte	0x04
	.zero		1


	//   ....[88]....
        /*0670*/ 	.word	0x000049b0
        /*0674*/ 	.word	0x000000ff
        /*0678*/ 	.word	0x00000000
        /*067c*/ 	.short	0x010a
        /*067e*/ 	.byte	0x04
	.zero		1


	//   ....[89]....
        /*0680*/ 	.word	0x00004a50
        /*0684*/ 	.word	0x00000000
        /*0688*/ 	.word	0x00000000
        /*068c*/ 	.short	0x010a
        /*068e*/ 	.byte	0xff
	.zero		1


	//   ....[90]....
        /*0690*/ 	.word	0x00004da0
        /*0694*/ 	.word	0x00000000
        /*0698*/ 	.word	0x000000c0
        /*069c*/ 	.short	0x010a
        /*069e*/ 	.byte	0xff
	.zero		1


	//   ....[91]....
        /*06a0*/ 	.word	0x00004eb0
        /*06a4*/ 	.word	0x00000000
        /*06a8*/ 	.word	0x00000000
        /*06ac*/ 	.short	0x0101
        /*06ae*/ 	.byte	0xff
	.zero		1


	//   ....[92]....
        /*06b0*/ 	.word	0x00005830
        /*06b4*/ 	.word	0x00000000
        /*06b8*/ 	.word	0x00000080
        /*06bc*/ 	.short	0x010a
        /*06be*/ 	.byte	0xff
	.zero		1


	//   ....[93]....
        /*06c0*/ 	.word	0x00005a00
        /*06c4*/ 	.word	0x00000049
        /*06c8*/ 	.word	0x000000e0
        /*06cc*/ 	.short	0x010a
        /*06ce*/ 	.byte	0xff
	.zero		1


	//   ....[94]....
        /*06d0*/ 	.word	0x00005b00
        /*06d4*/ 	.word	0x00000000
        /*06d8*/ 	.word	0x00000080
        /*06dc*/ 	.short	0x010a
        /*06de*/ 	.byte	0xff
	.zero		1


	//   ....[95]....
        /*06e0*/ 	.word	0x00005c30
        /*06e4*/ 	.word	0x00000049
        /*06e8*/ 	.word	0x000000e0
        /*06ec*/ 	.short	0x010a
        /*06ee*/ 	.byte	0xff
	.zero		1


	//   ....[96]....
        /*06f0*/ 	.word	0x00006740
        /*06f4*/ 	.word	0x00000000
        /*06f8*/ 	.word	0x00000000
        /*06fc*/ 	.short	0x0101
        /*06fe*/ 	.byte	0xff
	.zero		1


	//   ....[97]....
        /*0700*/ 	.word	0x00006750
        /*0704*/ 	.word	0x00000002
        /*0708*/ 	.word	0x00000080
        /*070c*/ 	.short	0x010a
        /*070e*/ 	.byte	0xff
	.zero		1


	//   ....[98]....
        /*0710*/ 	.word	0x00006820
        /*0714*/ 	.word	0x00000002
        /*0718*/ 	.word	0x00000080
        /*071c*/ 	.short	0x010a
        /*071e*/ 	.byte	0xff
	.zero		1


	//   ....[99]....
        /*0720*/ 	.word	0x00006b90
        /*0724*/ 	.word	0x000000ff
        /*0728*/ 	.word	0x00000000
        /*072c*/ 	.short	0x0101
        /*072e*/ 	.byte	0x05
	.zero		1


	//   ....[100]....
        /*0730*/ 	.word	0x000074c0
        /*0734*/ 	.word	0x00000000
        /*0738*/ 	.word	0x00000000
        /*073c*/ 	.short	0x0101
        /*073e*/ 	.byte	0xff
	.zero		1


	//   ....[101]....
        /*0740*/ 	.word	0x00007730
        /*0744*/ 	.word	0x000000ff
        /*0748*/ 	.word	0x00000000
        /*074c*/ 	.short	0x0101
        /*074e*/ 	.byte	0x04
	.zero		1


	//   ....[102]....
        /*0750*/ 	.word	0x00007750
        /*0754*/ 	.word	0x00000002
        /*0758*/ 	.word	0x00000130
        /*075c*/ 	.short	0x010a
        /*075e*/ 	.byte	0xff
	.zero		1


	//   ....[103]....
        /*0760*/ 	.word	0x000077b0
        /*0764*/ 	.word	0x00000002
        /*0768*/ 	.word	0x00000040
        /*076c*/ 	.short	0x010a
        /*076e*/ 	.byte	0xff
	.zero		1


	//   ....[104]....
        /*0770*/ 	.word	0x00007810
        /*0774*/ 	.word	0x00000002
        /*0778*/ 	.word	0x00000040
        /*077c*/ 	.short	0x010a
        /*077e*/ 	.byte	0xff
	.zero		1


	//   ....[105]....
        /*0780*/ 	.word	0x00007860
        /*0784*/ 	.word	0x00000002
        /*0788*/ 	.word	0x000000c0
        /*078c*/ 	.short	0x010a
        /*078e*/ 	.byte	0xff
	.zero		1


	//   ....[106]....
        /*0790*/ 	.word	0x000078c0
        /*0794*/ 	.word	0x00000000
        /*0798*/ 	.word	0x00000000
        /*079c*/ 	.short	0x010a
        /*079e*/ 	.byte	0xff
	.zero		1


	//   ....[107]....
        /*07a0*/ 	.word	0x00007920
        /*07a4*/ 	.word	0x00000000
        /*07a8*/ 	.word	0x00000000
        /*07ac*/ 	.short	0x010a
        /*07ae*/ 	.byte	0xff
	.zero		1


	//   ....[108]....
        /*07b0*/ 	.word	0x00007980
        /*07b4*/ 	.word	0x00000000
        /*07b8*/ 	.word	0x00000000
        /*07bc*/ 	.short	0x010a
        /*07be*/ 	.byte	0xff
	.zero		1


	//   ....[109]....
        /*07c0*/ 	.word	0x000079e0
        /*07c4*/ 	.word	0x00000000
        /*07c8*/ 	.word	0x00000000
        /*07cc*/ 	.short	0x010a
        /*07ce*/ 	.byte	0xff
	.zero		1


	//   ....[110]....
        /*07d0*/ 	.word	0x00007a40
        /*07d4*/ 	.word	0x00000000
        /*07d8*/ 	.word	0x00000000
        /*07dc*/ 	.short	0x010a
        /*07de*/ 	.byte	0xff
	.zero		1


	//   ....[111]....
        /*07e0*/ 	.word	0x00007aa0
        /*07e4*/ 	.word	0x00000000
        /*07e8*/ 	.word	0x00000000
        /*07ec*/ 	.short	0x010a
        /*07ee*/ 	.byte	0xff
	.zero		1


	//   ....[112]....
        /*07f0*/ 	.word	0x00007b00
        /*07f4*/ 	.word	0x00000000
        /*07f8*/ 	.word	0x00000000
        /*07fc*/ 	.short	0x010a
        /*07fe*/ 	.byte	0xff
	.zero		1


	//   ....[113]....
        /*0800*/ 	.word	0x00007b50
        /*0804*/ 	.word	0x00000000
        /*0808*/ 	.word	0x00000120
        /*080c*/ 	.short	0x010a
        /*080e*/ 	.byte	0xff
	.zero		1


	//   ....[114]....
        /*0810*/ 	.word	0x00007bb0
        /*0814*/ 	.word	0x00000000
        /*0818*/ 	.word	0x000000d0
        /*081c*/ 	.short	0x010a
        /*081e*/ 	.byte	0xff
	.zero		1


	//   ....[115]....
        /*0820*/ 	.word	0x00007c00
        /*0824*/ 	.word	0x00000000
        /*0828*/ 	.word	0x000000c0
        /*082c*/ 	.short	0x010a
        /*082e*/ 	.byte	0xff
	.zero		1


	//   ....[116]....
        /*0830*/ 	.word	0x00007c60
        /*0834*/ 	.word	0x00000000
        /*0838*/ 	.word	0x000000d0
        /*083c*/ 	.short	0x010a
        /*083e*/ 	.byte	0xff
	.zero		1


	//   ....[117]....
        /*0840*/ 	.word	0x00007cb0
        /*0844*/ 	.word	0x00000000
        /*0848*/ 	.word	0x000000c0
        /*084c*/ 	.short	0x010a
        /*084e*/ 	.byte	0xff
	.zero		1


	//   ....[118]....
        /*0850*/ 	.word	0x00007d10
        /*0854*/ 	.word	0x00000002
        /*0858*/ 	.word	0x00000100
        /*085c*/ 	.short	0x010a
        /*085e*/ 	.byte	0xff
	.zero		1


	//   ....[119]....
        /*0860*/ 	.word	0x00007d70
        /*0864*/ 	.word	0x00000000
        /*0868*/ 	.word	0x00000000
        /*086c*/ 	.short	0x010a
        /*086e*/ 	.byte	0xff
	.zero		1


	//   ....[120]....
        /*0870*/ 	.word	0x00007dd0
        /*0874*/ 	.word	0x00000000
        /*0878*/ 	.word	0x00000000
        /*087c*/ 	.short	0x010a
        /*087e*/ 	.byte	0xff
	.zero		1


	//   ....[121]....
        /*0880*/ 	.word	0x00007e30
        /*0884*/ 	.word	0x00000000
        /*0888*/ 	.word	0x00000000
        /*088c*/ 	.short	0x010a
        /*088e*/ 	.byte	0xff
	.zero		1


	//   ....[122]....
        /*0890*/ 	.word	0x00007e90
        /*0894*/ 	.word	0x00000000
        /*0898*/ 	.word	0x00000000
        /*089c*/ 	.short	0x010a
        /*089e*/ 	.byte	0xff
	.zero		1


	//   ....[123]....
        /*08a0*/ 	.word	0x00007ef0
        /*08a4*/ 	.word	0x00000000
        /*08a8*/ 	.word	0x00000000
        /*08ac*/ 	.short	0x010a
        /*08ae*/ 	.byte	0xff
	.zero		1


	//   ....[124]....
        /*08b0*/ 	.word	0x00007f40
        /*08b4*/ 	.word	0x00000000
        /*08b8*/ 	.word	0x000000c0
        /*08bc*/ 	.short	0x010a
        /*08be*/ 	.byte	0xff
	.zero		1


	//   ....[125]....
        /*08c0*/ 	.word	0x00007fa0
        /*08c4*/ 	.word	0x00000000
        /*08c8*/ 	.word	0x000000b8
        /*08cc*/ 	.short	0x010a
        /*08ce*/ 	.byte	0xff
	.zero		1


	//   ....[126]....
        /*08d0*/ 	.word	0x00008000
        /*08d4*/ 	.word	0x00000000
        /*08d8*/ 	.word	0x00000098
        /*08dc*/ 	.short	0x010a
        /*08de*/ 	.byte	0xff
	.zero		1


	//   ....[127]....
        /*08e0*/ 	.word	0x00008060
        /*08e4*/ 	.word	0x00000000
        /*08e8*/ 	.word	0x00000098
        /*08ec*/ 	.short	0x010a
        /*08ee*/ 	.byte	0xff
	.zero		1


	//   ....[128]....
        /*08f0*/ 	.word	0x000080c0
        /*08f4*/ 	.word	0x00000000
        /*08f8*/ 	.word	0x00000000
        /*08fc*/ 	.short	0x010a
        /*08fe*/ 	.byte	0xff
	.zero		1


	//   ....[129]....
        /*0900*/ 	.word	0x00008120
        /*0904*/ 	.word	0x00000000
        /*0908*/ 	.word	0x00000000
        /*090c*/ 	.short	0x010a
        /*090e*/ 	.byte	0xff
	.zero		1


	//   ....[130]....
        /*0910*/ 	.word	0x00008170
        /*0914*/ 	.word	0x00000000
        /*0918*/ 	.word	0x000000c0
        /*091c*/ 	.short	0x010a
        /*091e*/ 	.byte	0xff
	.zero		1


	//   ....[131]....
        /*0920*/ 	.word	0x000081c0
        /*0924*/ 	.word	0x00000000
        /*0928*/ 	.word	0x00000080
        /*092c*/ 	.short	0x010a
        /*092e*/ 	.byte	0xff
	.zero		1


	//   ....[132]....
        /*0930*/ 	.word	0x00008210
        /*0934*/ 	.word	0x00000049
        /*0938*/ 	.word	0x000000e0
        /*093c*/ 	.short	0x010a
        /*093e*/ 	.byte	0xff
	.zero		1


	//   ....[133]....
        /*0940*/ 	.word	0x00008260
        /*0944*/ 	.word	0x00000002
        /*0948*/ 	.word	0x00000080
        /*094c*/ 	.short	0x010a
        /*094e*/ 	.byte	0xff
	.zero		1


	//----- nvinfo : EIATTR_NUM_MBARRIERS
	.align		4
.L_47:
        /*0950*/ 	.byte	0x03, 0x38
        /*0952*/ 	.short	0x0028


	//----- nvinfo : EIATTR_EXIT_INSTR_OFFSETS
	.align		4
        /*0954*/ 	.byte	0x04, 0x1c
        /*0956*/ 	.short	(.L_49 - .L_48)


	//   ....[0]....
.L_48:
        /*0958*/ 	.word	0x00002760


	//   ....[1]....
        /*095c*/ 	.word	0x00002c50


	//   ....[2]....
        /*0960*/ 	.word	0x00002cb0


	//   ....[3]....
        /*0964*/ 	.word	0x00003bb0


	//   ....[4]....
        /*0968*/ 	.word	0x00004a80


	//   ....[5]....
        /*096c*/ 	.word	0x00004ac0


	//   ....[6]....
        /*0970*/ 	.word	0x00007620


	//   ....[7]....
        /*0974*/ 	.word	0x000076a0


	//   ....[8]....
        /*0978*/ 	.word	0x000076d0


	//   ....[9]....
        /*097c*/ 	.word	0x00007740


	//----- nvinfo : EIATTR_MAX_THREADS
	.align		4
.L_49:
        /*0980*/ 	.byte	0x04, 0x05
        /*0982*/ 	.short	(.L_51 - .L_50)
.L_50:
        /*0984*/ 	.word	0x00000100
        /*0988*/ 	.word	0x00000001
        /*098c*/ 	.word	0x00000001


	//----- nvinfo : EIATTR_CRS_STACK_SIZE
	.align		4
.L_51:
        /*0990*/ 	.byte	0x04, 0x1e
        /*0992*/ 	.short	(.L_53 - .L_52)
.L_52:
        /*0994*/ 	.word	0x00000000


	//----- nvinfo : EIATTR_CBANK_PARAM_SIZE
	.align		4
.L_53:
        /*0998*/ 	.byte	0x03, 0x19
        /*099a*/ 	.short	0x0800


	//----- nvinfo : EIATTR_PARAM_CBANK
	.align		4
        /*099c*/ 	.byte	0x04, 0x0a
        /*099e*/ 	.short	(.L_55 - .L_54)
	.align		4
.L_54:
        /*09a0*/ 	.word	index@(.nv.constant0._ZN7cutlass13device_kernelINS_4gemm6kernel13GemmUniversalIN4cute5tupleIJiiiiEEENS1_10collective13CollectiveMmaINS1_35MainloopSm100TmaUmmaWarpSpecializedILi8ELi2ELi4ENS5_IJNS4_1CILi1EEESB_SB_EEEEENS5_IJNSA_ILi128EEENSA_ILi64EEESF_EEENS_10bfloat16_tENS5_IJlSB_lEEESH_SI_NS4_8TiledMMAINS4_8MMA_AtomIJNS4_20SM100_MMA_F16BF16_SSISH_SH_fLi128ELi64ELNS4_4UMMA5MajorE0ELSN_0ELNSM_7ScaleInE0ELSO_0EEEEEENS4_6LayoutISC_NS5_IJNSA_ILi0EEESS_SS_EEEEENS5_IJNS4_10UnderscoreESV_SV_EEEEENS4_13SM90_TMA_LOADENS4_14ComposedLayoutINS4_7SwizzleILi3ELi4ELi3EEENS4_18smem_ptr_flag_bitsILi16EEENSR_INS5_IJNSA_ILi8EEESF_EEENS5_IJSF_SB_EEEEEEEvNS4_8identityESY_S18_vS19_EENS_8epilogue10collective18CollectiveEpilogueINS1B_23Sm100TmaWarpSpecializedILi3ELi2ELi32ELb1ELb0EEEJSG_NS5_IJNSR_ISE_SB_EENSR_INSA_ILi32EEESB_EEEEESH_SI_SH_SI_NS1B_6fusion15FusionCallbacksIS1F_NS1K_13LinCombEltActINS1B_6thread4ReLuESH_fSH_fLNS_15FloatRoundStyleE2EEESG_S1J_JEEENS4_5SM1004TMEM4LOAD26SM100_TMEM_LOAD_32dp32b32xESY_NSZ_INS10_ILi2ELi4ELi3EEES13_NSR_INS5_IJS14_S1H_EEENS5_IJS1H_SB_EEEEEEENS4_39AutoVectorizingCopyWithAssumedAlignmentILi128EEENS4_14SM90_TMA_STOREES20_S22_S22_EEEvvEEEEvNT_6ParamsE)
        /*09a4*/ 	.short	0x0380
        /*09a6*/ 	.short	0x0800


	//----- nvinfo : EIATTR_SW_WAR
	.align		4
.L_55:
        /*09a8*/ 	.byte	0x04, 0x36
        /*09aa*/ 	.short	(.L_57 - .L_56)
.L_56:
        /*09ac*/ 	.word	0x00000008
.L_57:


//--------------------- .nv.callgraph             --------------------------
	.section	.nv.callgraph,"",@"SHT_CUDA_CALLGRAPH"
	.align	4
	.sectionentsize	8
	.align		4
        /*0000*/ 	.word	0x00000000
	.align		4
        /*0004*/ 	.word	0xffffffff
	.align		4
        /*0008*/ 	.word	index@(_ZN7cutlass13device_kernelINS_4gemm6kernel13GemmUniversalIN4cute5tupleIJiiiiEEENS1_10collective13CollectiveMmaINS1_35MainloopSm100TmaUmmaWarpSpecializedILi8ELi2ELi4ENS5_IJNS4_1CILi1EEESB_SB_EEEEENS5_IJNSA_ILi128EEENSA_ILi64EEESF_EEENS_10bfloat16_tENS5_IJlSB_lEEESH_SI_NS4_8TiledMMAINS4_8MMA_AtomIJNS4_20SM100_MMA_F16BF16_SSISH_SH_fLi128ELi64ELNS4_4UMMA5MajorE0ELSN_0ELNSM_7ScaleInE0ELSO_0EEEEEENS4_6LayoutISC_NS5_IJNSA_ILi0EEESS_SS_EEEEENS5_IJNS4_10UnderscoreESV_SV_EEEEENS4_13SM90_TMA_LOADENS4_14ComposedLayoutINS4_7SwizzleILi3ELi4ELi3EEENS4_18smem_ptr_flag_bitsILi16EEENSR_INS5_IJNSA_ILi8EEESF_EEENS5_IJSF_SB_EEEEEEEvNS4_8identityESY_S18_vS19_EENS_8epilogue10collective18CollectiveEpilogueINS1B_23Sm100TmaWarpSpecializedILi3ELi2ELi32ELb1ELb0EEEJSG_NS5_IJNSR_ISE_SB_EENSR_INSA_ILi32EEESB_EEEEESH_SI_SH_SI_NS1B_6fusion15FusionCallbacksIS1F_NS1K_13LinCombEltActINS1B_6thread4ReLuESH_fSH_fLNS_15FloatRoundStyleE2EEESG_S1J_JEEENS4_5SM1004TMEM4LOAD26SM100_TMEM_LOAD_32dp32b32xESY_NSZ_INS10_ILi2ELi4ELi3EEES13_NSR_INS5_IJS14_S1H_EEENS5_IJS1H_SB_EEEEEEENS4_39AutoVectorizingCopyWithAssumedAlignmentILi128EEENS4_14SM90_TMA_STOREES20_S22_S22_EEEvvEEEEvNT_6ParamsE)
	.align		4
        /*000c*/ 	.word	index@(__assertfail)
	.align		4
        /*0010*/ 	.word	0x00000000
	.align		4
        /*0014*/ 	.word	0xfffffffe
	.align		4
        /*0018*/ 	.word	0x00000000
	.align		4
        /*001c*/ 	.word	0xfffffffd
	.align		4
        /*0020*/ 	.word	0x00000000
	.align		4
        /*0024*/ 	.word	0xfffffffc


//--------------------- .nv.constant4             --------------------------
	.section	.nv.constant4,"a",@progbits
	.align	8
	.align		8
.nv.constant4:
        /*0000*/ 	.dword	__assertfail
	.align		8
        /*0008*/ 	.dword	__unnamed_1
	.align		8
        /*0010*/ 	.dword	__unnamed_2
	.align		8
        /*0018*/ 	.dword	_ZN39_INTERNAL_278af9df_4_k_cu_87d86d19_33144cuda3std3__45__cpo5beginE
	.align		8
        /*0020*/ 	.dword	_ZN39_INTERNAL_278af9df_4_k_cu_87d86d19_33144cuda3std3__45__cpo3endE
	.align		8
        /*0028*/ 	.dword	_ZN39_INTERNAL_278af9df_4_k_cu_87d86d19_33144cuda3std3__45__cpo6cbeginE
	.align		8
        /*0030*/ 	.dword	_ZN39_INTERNAL_278af9df_4_k_cu_87d86d19_33144cuda3std3__45__cpo4cendE
	.align		8
        /*0038*/ 	.dword	_ZN39_INTERNAL_278af9df_4_k_cu_87d86d19_33144cuda3std3__441_GLOBAL__N__278af9df_4_k_cu_87d86d19_33146ignoreE
	.align		8
        /*0040*/ 	.dword	_ZN39_INTERNAL_278af9df_4_k_cu_87d86d19_33144cuda3std3__419piecewise_constructE
	.align		8
        /*0048*/ 	.dword	_ZN39_INTERNAL_278af9df_4_k_cu_87d86d19_33144cuda3std3__48in_placeE
	.align		8
        /*0050*/ 	.dword	_ZN39_INTERNAL_278af9df_4_k_cu_87d86d19_33144cuda3std6ranges3__45__cpo4swapE
	.align		8
        /*0058*/ 	.dword	_ZN39_INTERNAL_278af9df_4_k_cu_87d86d19_33144cuda3std6ranges3__45__cpo9iter_moveE
	.align		8
        /*0060*/ 	.dword	_ZN39_INTERNAL_278af9df_4_k_cu_87d86d19_33144cute7productE
	.align		8
        /*0068*/ 	.dword	_ZN39_INTERNAL_278af9df_4_k_cu_87d86d19_33144cute1_E
	.align		8
        /*0070*/ 	.dword	$str$25
	.align		8
        /*0078*/ 	.dword	$str$26
	.align		8
        /*0080*/ 	.dword	$str$27
	.align		8
        /*0088*/ 	.dword	$str$28


//--------------------- .text._ZN7cutlass13device_kernelINS_4gemm6kernel13GemmUniversalIN4cute5tupleIJiiiiEEENS1_10collective13CollectiveMmaINS1_35MainloopSm100TmaUmmaWarpSpecializedILi8ELi2ELi4ENS5_IJNS4_1CILi1EEESB_SB_EEEEENS5_IJNSA_ILi128EEENSA_ILi64EEESF_EEENS_10bfloat16_tENS5_IJlSB_lEEESH_SI_NS4_8TiledMMAINS4_8MMA_AtomIJNS4_20SM100_MMA_F16BF16_SSISH_SH_fLi128ELi64ELNS4_4UMMA5MajorE0ELSN_0ELNSM_7ScaleInE0ELSO_0EEEEEENS4_6LayoutISC_NS5_IJNSA_ILi0EEESS_SS_EEEEENS5_IJNS4_10UnderscoreESV_SV_EEEEENS4_13SM90_TMA_LOADENS4_14ComposedLayoutINS4_7SwizzleILi3ELi4ELi3EEENS4_18smem_ptr_flag_bitsILi16EEENSR_INS5_IJNSA_ILi8EEESF_EEENS5_IJSF_SB_EEEEEEEvNS4_8identityESY_S18_vS19_EENS_8epilogue10collective18CollectiveEpilogueINS1B_23Sm100TmaWarpSpecializedILi3ELi2ELi32ELb1ELb0EEEJSG_NS5_IJNSR_ISE_SB_EENSR_INSA_ILi32EEESB_EEEEESH_SI_SH_SI_NS1B_6fusion15FusionCallbacksIS1F_NS1K_13LinCombEltActINS1B_6thread4ReLuESH_fSH_fLNS_15FloatRoundStyleE2EEESG_S1J_JEEENS4_5SM1004TMEM4LOAD26SM100_TMEM_LOAD_32dp32b32xESY_NSZ_INS10_ILi2ELi4ELi3EEES13_NSR_INS5_IJS14_S1H_EEENS5_IJS1H_SB_EEEEEEENS4_39AutoVectorizingCopyWithAssumedAlignmentILi128EEENS4_14SM90_TMA_STOREES20_S22_S22_EEEvvEEEEvNT_6ParamsE --------------------------
	.section	.text._ZN7cutlass13device_kernelINS_4gemm6kernel13GemmUniversalIN4cute5tupleIJiiiiEEENS1_10collective13CollectiveMmaINS1_35MainloopSm100TmaUmmaWarpSpecializedILi8ELi2ELi4ENS5_IJNS4_1CILi1EEESB_SB_EEEEENS5_IJNSA_ILi128EEENSA_ILi64EEESF_EEENS_10bfloat16_tENS5_IJlSB_lEEESH_SI_NS4_8TiledMMAINS4_8MMA_AtomIJNS4_20SM100_MMA_F16BF16_SSISH_SH_fLi128ELi64ELNS4_4UMMA5MajorE0ELSN_0ELNSM_7ScaleInE0ELSO_0EEEEEENS4_6LayoutISC_NS5_IJNSA_ILi0EEESS_SS_EEEEENS5_IJNS4_10UnderscoreESV_SV_EEEEENS4_13SM90_TMA_LOADENS4_14ComposedLayoutINS4_7SwizzleILi3ELi4ELi3EEENS4_18smem_ptr_flag_bitsILi16EEENSR_INS5_IJNSA_ILi8EEESF_EEENS5_IJSF_SB_EEEEEEEvNS4_8identityESY_S18_vS19_EENS_8epilogue10collective18CollectiveEpilogueINS1B_23Sm100TmaWarpSpecializedILi3ELi2ELi32ELb1ELb0EEEJSG_NS5_IJNSR_ISE_SB_EENSR_INSA_ILi32EEESB_EEEEESH_SI_SH_SI_NS1B_6fusion15FusionCallbacksIS1F_NS1K_13LinCombEltActINS1B_6thread4ReLuESH_fSH_fLNS_15FloatRoundStyleE2EEESG_S1J_JEEENS4_5SM1004TMEM4LOAD26SM100_TMEM_LOAD_32dp32b32xESY_NSZ_INS10_ILi2ELi4ELi3EEES13_NSR_INS5_IJS14_S1H_EEENS5_IJS1H_SB_EEEEEEENS4_39AutoVectorizingCopyWithAssumedAlignmentILi128EEENS4_14SM90_TMA_STOREES20_S22_S22_EEEvvEEEEvNT_6ParamsE,"ax",@progbits
	.align	128
.text._ZN7cutlass13device_kernelINS_4gemm6kernel13GemmUniversalIN4cute5tupleIJiiiiEEENS1_10collective13CollectiveMmaINS1_35MainloopSm100TmaUmmaWarpSpecializedILi8ELi2ELi4ENS5_IJNS4_1CILi1EEESB_SB_EEEEENS5_IJNSA_ILi128EEENSA_ILi64EEESF_EEENS_10bfloat16_tENS5_IJlSB_lEEESH_SI_NS4_8TiledMMAINS4_8MMA_AtomIJNS4_20SM100_MMA_F16BF16_SSISH_SH_fLi128ELi64ELNS4_4UMMA5MajorE0ELSN_0ELNSM_7ScaleInE0ELSO_0EEEEEENS4_6LayoutISC_NS5_IJNSA_ILi0EEESS_SS_EEEEENS5_IJNS4_10UnderscoreESV_SV_EEEEENS4_13SM90_TMA_LOADENS4_14ComposedLayoutINS4_7SwizzleILi3ELi4ELi3EEENS4_18smem_ptr_flag_bitsILi16EEENSR_INS5_IJNSA_ILi8EEESF_EEENS5_IJSF_SB_EEEEEEEvNS4_8identityESY_S18_vS19_EENS_8epilogue10collective18CollectiveEpilogueINS1B_23Sm100TmaWarpSpecializedILi3ELi2ELi32ELb1ELb0EEEJSG_NS5_IJNSR_ISE_SB_EENSR_INSA_ILi32EEESB_EEEEESH_SI_SH_SI_NS1B_6fusion15FusionCallbacksIS1F_NS1K_13LinCombEltActINS1B_6thread4ReLuESH_fSH_fLNS_15FloatRoundStyleE2EEESG_S1J_JEEENS4_5SM1004TMEM4LOAD26SM100_TMEM_LOAD_32dp32b32xESY_NSZ_INS10_ILi2ELi4ELi3EEES13_NSR_INS5_IJS14_S1H_EEENS5_IJS1H_SB_EEEEEEENS4_39AutoVectorizingCopyWithAssumedAlignmentILi128EEENS4_14SM90_TMA_STOREES20_S22_S22_EEEvvEEEEvNT_6ParamsE:
        .type           _ZN7cutlass13device_kernelINS_4gemm6kernel13GemmUniversalIN4cute5tupleIJiiiiEEENS1_10collective13CollectiveMmaINS1_35MainloopSm100TmaUmmaWarpSpecializedILi8ELi2ELi4ENS5_IJNS4_1CILi1EEESB_SB_EEEEENS5_IJNSA_ILi128EEENSA_ILi64EEESF_EEENS_10bfloat16_tENS5_IJlSB_lEEESH_SI_NS4_8TiledMMAINS4_8MMA_AtomIJNS4_20SM100_MMA_F16BF16_SSISH_SH_fLi128ELi64ELNS4_4UMMA5MajorE0ELSN_0ELNSM_7ScaleInE0ELSO_0EEEEEENS4_6LayoutISC_NS5_IJNSA_ILi0EEESS_SS_EEEEENS5_IJNS4_10UnderscoreESV_SV_EEEEENS4_13SM90_TMA_LOADENS4_14ComposedLayoutINS4_7SwizzleILi3ELi4ELi3EEENS4_18smem_ptr_flag_bitsILi16EEENSR_INS5_IJNSA_ILi8EEESF_EEENS5_IJSF_SB_EEEEEEEvNS4_8identityESY_S18_vS19_EENS_8epilogue10collective18CollectiveEpilogueINS1B_23Sm100TmaWarpSpecializedILi3ELi2ELi32ELb1ELb0EEEJSG_NS5_IJNSR_ISE_SB_EENSR_INSA_ILi32EEESB_EEEEESH_SI_SH_SI_NS1B_6fusion15FusionCallbacksIS1F_NS1K_13LinCombEltActINS1B_6thread4ReLuESH_fSH_fLNS_15FloatRoundStyleE2EEESG_S1J_JEEENS4_5SM1004TMEM4LOAD26SM100_TMEM_LOAD_32dp32b32xESY_NSZ_INS10_ILi2ELi4ELi3EEES13_NSR_INS5_IJS14_S1H_EEENS5_IJS1H_SB_EEEEEEENS4_39AutoVectorizingCopyWithAssumedAlignmentILi128EEENS4_14SM90_TMA_STOREES20_S22_S22_EEEvvEEEEvNT_6ParamsE,@function
        .size           _ZN7cutlass13device_kernelINS_4gemm6kernel13GemmUniversalIN4cute5tupleIJiiiiEEENS1_10collective13CollectiveMmaINS1_35MainloopSm100TmaUmmaWarpSpecializedILi8ELi2ELi4ENS5_IJNS4_1CILi1EEESB_SB_EEEEENS5_IJNSA_ILi128EEENSA_ILi64EEESF_EEENS_10bfloat16_tENS5_IJlSB_lEEESH_SI_NS4_8TiledMMAINS4_8MMA_AtomIJNS4_20SM100_MMA_F16BF16_SSISH_SH_fLi128ELi64ELNS4_4UMMA5MajorE0ELSN_0ELNSM_7ScaleInE0ELSO_0EEEEEENS4_6LayoutISC_NS5_IJNSA_ILi0EEESS_SS_EEEEENS5_IJNS4_10UnderscoreESV_SV_EEEEENS4_13SM90_TMA_LOADENS4_14ComposedLayoutINS4_7SwizzleILi3ELi4ELi3EEENS4_18smem_ptr_flag_bitsILi16EEENSR_INS5_IJNSA_ILi8EEESF_EEENS5_IJSF_SB_EEEEEEEvNS4_8identityESY_S18_vS19_EENS_8epilogue10collective18CollectiveEpilogueINS1B_23Sm100TmaWarpSpecializedILi3ELi2ELi32ELb1ELb0EEEJSG_NS5_IJNSR_ISE_SB_EENSR_INSA_ILi32EEESB_EEEEESH_SI_SH_SI_NS1B_6fusion15FusionCallbacksIS1F_NS1K_13LinCombEltActINS1B_6thread4ReLuESH_fSH_fLNS_15FloatRoundStyleE2EEESG_S1J_JEEENS4_5SM1004TMEM4LOAD26SM100_TMEM_LOAD_32dp32b32xESY_NSZ_INS10_ILi2ELi4ELi3EEES13_NSR_INS5_IJS14_S1H_EEENS5_IJS1H_SB_EEEEEEENS4_39AutoVectorizingCopyWithAssumedAlignmentILi128EEENS4_14SM90_TMA_STOREES20_S22_S22_EEEvvEEEEvNT_6ParamsE,(.L_x_167 - _ZN7cutlass13device_kernelINS_4gemm6kernel13GemmUniversalIN4cute5tupleIJiiiiEEENS1_10collective13CollectiveMmaINS1_35MainloopSm100TmaUmmaWarpSpecializedILi8ELi2ELi4ENS5_IJNS4_1CILi1EEESB_SB_EEEEENS5_IJNSA_ILi128EEENSA_ILi64EEESF_EEENS_10bfloat16_tENS5_IJlSB_lEEESH_SI_NS4_8TiledMMAINS4_8MMA_AtomIJNS4_20SM100_MMA_F16BF16_SSISH_SH_fLi128ELi64ELNS4_4UMMA5MajorE0ELSN_0ELNSM_7ScaleInE0ELSO_0EEEEEENS4_6LayoutISC_NS5_IJNSA_ILi0EEESS_SS_EEEEENS5_IJNS4_10UnderscoreESV_SV_EEEEENS4_13SM90_TMA_LOADENS4_14ComposedLayoutINS4_7SwizzleILi3ELi4ELi3EEENS4_18smem_ptr_flag_bitsILi16EEENSR_INS5_IJNSA_ILi8EEESF_EEENS5_IJSF_SB_EEEEEEEvNS4_8identityESY_S18_vS19_EENS_8epilogue10collective18CollectiveEpilogueINS1B_23Sm100TmaWarpSpecializedILi3ELi2ELi32ELb1ELb0EEEJSG_NS5_IJNSR_ISE_SB_EENSR_INSA_ILi32EEESB_EEEEESH_SI_SH_SI_NS1B_6fusion15FusionCallbacksIS1F_NS1K_13LinCombEltActINS1B_6thread4ReLuESH_fSH_fLNS_15FloatRoundStyleE2EEESG_S1J_JEEENS4_5SM1004TMEM4LOAD26SM100_TMEM_LOAD_32dp32b32xESY_NSZ_INS10_ILi2ELi4ELi3EEES13_NSR_INS5_IJS14_S1H_EEENS5_IJS1H_SB_EEEEEEENS4_39AutoVectorizingCopyWithAssumedAlignmentILi128EEENS4_14SM90_TMA_STOREES20_S22_S22_EEEvvEEEEvNT_6ParamsE)
        .other          _ZN7cutlass13device_kernelINS_4gemm6kernel13GemmUniversalIN4cute5tupleIJiiiiEEENS1_10collective13CollectiveMmaINS1_35MainloopSm100TmaUmmaWarpSpecializedILi8ELi2ELi4ENS5_IJNS4_1CILi1EEESB_SB_EEEEENS5_IJNSA_ILi128EEENSA_ILi64EEESF_EEENS_10bfloat16_tENS5_IJlSB_lEEESH_SI_NS4_8TiledMMAINS4_8MMA_AtomIJNS4_20SM100_MMA_F16BF16_SSISH_SH_fLi128ELi64ELNS4_4UMMA5MajorE0ELSN_0ELNSM_7ScaleInE0ELSO_0EEEEEENS4_6LayoutISC_NS5_IJNSA_ILi0EEESS_SS_EEEEENS5_IJNS4_10UnderscoreESV_SV_EEEEENS4_13SM90_TMA_LOADENS4_14ComposedLayoutINS4_7SwizzleILi3ELi4ELi3EEENS4_18smem_ptr_flag_bitsILi16EEENSR_INS5_IJNSA_ILi8EEESF_EEENS5_IJSF_SB_EEEEEEEvNS4_8identityESY_S18_vS19_EENS_8epilogue10collective18CollectiveEpilogueINS1B_23Sm100TmaWarpSpecializedILi3ELi2ELi32ELb1ELb0EEEJSG_NS5_IJNSR_ISE_SB_EENSR_INSA_ILi32EEESB_EEEEESH_SI_SH_SI_NS1B_6fusion15FusionCallbacksIS1F_NS1K_13LinCombEltActINS1B_6thread4ReLuESH_fSH_fLNS_15FloatRoundStyleE2EEESG_S1J_JEEENS4_5SM1004TMEM4LOAD26SM100_TMEM_LOAD_32dp32b32xESY_NSZ_INS10_ILi2ELi4ELi3EEES13_NSR_INS5_IJS14_S1H_EEENS5_IJS1H_SB_EEEEEEENS4_39AutoVectorizingCopyWithAssumedAlignmentILi128EEENS4_14SM90_TMA_STOREES20_S22_S22_EEEvvEEEEvNT_6ParamsE,@"STO_CUDA_ENTRY STV_DEFAULT"
_ZN7cutlass13device_kernelINS_4gemm6kernel13GemmUniversalIN4cute5tupleIJiiiiEEENS1_10collective13CollectiveMmaINS1_35MainloopSm100TmaUmmaWarpSpecializedILi8ELi2ELi4ENS5_IJNS4_1CILi1EEESB_SB_EEEEENS5_IJNSA_ILi128EEENSA_ILi64EEESF_EEENS_10bfloat16_tENS5_IJlSB_lEEESH_SI_NS4_8TiledMMAINS4_8MMA_AtomIJNS4_20SM100_MMA_F16BF16_SSISH_SH_fLi128ELi64ELNS4_4UMMA5MajorE0ELSN_0ELNSM_7ScaleInE0ELSO_0EEEEEENS4_6LayoutISC_NS5_IJNSA_ILi0EEESS_SS_EEEEENS5_IJNS4_10UnderscoreESV_SV_EEEEENS4_13SM90_TMA_LOADENS4_14ComposedLayoutINS4_7SwizzleILi3ELi4ELi3EEENS4_18smem_ptr_flag_bitsILi16EEENSR_INS5_IJNSA_ILi8EEESF_EEENS5_IJSF_SB_EEEEEEEvNS4_8identityESY_S18_vS19_EENS_8epilogue10collective18CollectiveEpilogueINS1B_23Sm100TmaWarpSpecializedILi3ELi2ELi32ELb1ELb0EEEJSG_NS5_IJNSR_ISE_SB_EENSR_INSA_ILi32EEESB_EEEEESH_SI_SH_SI_NS1B_6fusion15FusionCallbacksIS1F_NS1K_13LinCombEltActINS1B_6thread4ReLuESH_fSH_fLNS_15FloatRoundStyleE2EEESG_S1J_JEEENS4_5SM1004TMEM4LOAD26SM100_TMEM_LOAD_32dp32b32xESY_NSZ_INS10_ILi2ELi4ELi3EEES13_NSR_INS5_IJS14_S1H_EEENS5_IJS1H_SB_EEEEEEENS4_39AutoVectorizingCopyWithAssumedAlignmentILi128EEENS4_14SM90_TMA_STOREES20_S22_S22_EEEvvEEEEvNT_6ParamsE:
[----:B------:R-:W1:Y:S01]  /*0000*/  LDC R1, c[0x0][0x37c] ;  /* 0x0000df00ff017b82 */ /* 0x000e620000000800 */
[----:B------:R-:W2:Y:S01]  /*0010*/  S2R R97, SR_TID.X ;  /* 0x0000000000617919 */ /* 0x000ea20000002100 */
[----:B------:R-:W3:Y:S01]  /*0020*/  LDCU.64 UR6, c[0x0][0x890] ;  /* 0x00011200ff0677ac */ /* 0x000ee20008000a00 */
[----:B------:R-:W-:Y:S02]  /*0030*/  PRMT R92, RZ, 0x7610, R92 ;  /* 0x00007610ff5c7816 */ /* 0x000fe4000000005c */
[----:B------:R-:W-:Y:S01]  /*0040*/  ELECT P5, URZ, PT ;  /* 0x0000000000ff782f */ /* 0x000fe200038a0000 */
[----:B------:R-:W4:Y:S01]  /*0050*/  LDCU.64 UR44, c[0x0][0x358] ;  /* 0x00006b00ff2c77ac */ /* 0x000f220008000a00 */
[----:B---3--:R-:W-:-:S04]  /*0060*/  UISETP.NE.U32.AND UP2, UPT, UR6, URZ, UPT ;  /* 0x000000ff0600728c */ /* 0x008fc8000bf45070 */
[----:B------:R-:W-:Y:S01]  /*0070*/  UISETP.NE.AND.EX UP2, UPT, UR7, URZ, UPT, UP2 ;  /* 0x000000ff0700728c */ /* 0x000fe2000bf45320 */
[----:B--2---:R-:W-:-:S05]  /*0080*/  SHF.R.U32.HI R96, RZ, 0x5, R97 ;  /* 0x00000005ff607819 */ /* 0x004fca0000011661 */
[----:B------:R-:W2:Y:S02]  /*0090*/  SHFL.IDX PT, R0, R96, RZ, 0x1f ;  /* 0x00001fff60007589 */ /* 0x000ea400000e0000 */
[----:B--2---:R-:W-:Y:S01]  /*00a0*/  R2UR UR8, R0 ;  /* 0x00000000000872ca */ /* 0x004fe200000e0000 */
[----:B-1--4-:R-:W-:Y:S05]  /*00b0*/  BRA.U UP2, `(.L_x_0) ;  /* 0x00000001022c7547 */ /* 0x012fea000b800000 */
[----:B------:R-:W1:Y:S02]  /*00c0*/  LDCU.64 UR4, c[0x0][0x888] ;  /* 0x00011100ff0477ac */ /* 0x000e640008000a00 */
[----:B-1----:R-:W-:-:S04]  /*00d0*/  UISETP.NE.U32.AND UP0, UPT, UR4, URZ, UPT ;  /* 0x000000ff0400728c */ /* 0x002fc8000bf05070 */
[----:B------:R-:W-:-:S09]  /*00e0*/  UISETP.NE.AND.EX UP0, UPT, UR5, URZ, UPT, UP0 ;  /* 0x000000ff0500728c */ /* 0x000fd2000bf05300 */
[----:B------:R-:W-:Y:S05]  /*00f0*/  BRA.U !UP0, `(.L_x_1) ;  /* 0x0000000108107547 */ /* 0x000fea000b800000 */
[----:B------:R-:W1:Y:S02]  /*0100*/  LDC.64 R2, c[0x0][0x888] ;  /* 0x00022200ff027b82 */ /* 0x000e640000000a00 */
[----:B-1----:R1:W5:Y:S01]  /*0110*/  LDG.E R49, desc[UR44][R2.64] ;  /* 0x0000002c02317981 */ /* 0x002362000c1e1900 */
[----:B------:R-:W-:Y:S01]  /*0120*/  HFMA2 R92, -RZ, RZ, 0, 5.9604644775390625e-08 ;  /* 0x00000001ff5c7431 */ /* 0x000fe200000001ff */
[----:B------:R-:W-:Y:S05]  /*0130*/  BRA `(.L_x_0) ;  /* 0x00000000000c7947 */ /* 0x000fea0003800000 */
.L_x_1:
[----:B------:R-:W1:Y:S01]  /*0140*/  LDCU UR4, c[0x0][0x880] ;  /* 0x00011000ff0477ac */ /* 0x000e620008000800 */
[----:B------:R-:W-:Y:S01]  /*0150*/  HFMA2 R92, -RZ, RZ, 0, 5.9604644775390625e-08 ;  /* 0x00000001ff5c7431 */ /* 0x000fe200000001ff */
[----:B-1----:R-:W-:-:S07]  /*0160*/  MOV R49, UR4 ;  /* 0x0000000400317c02 */ /* 0x002fce0008000f00 */
.L_x_0:
[----:B------:R-:W2:Y:S02]  /*0170*/  LDCU.64 UR4, c[0x0][0x8b0] ;  /* 0x00011600ff0477ac */ /* 0x000ea40008000a00 */
[----:B--2---:R-:W-:-:S04]  /*0180*/  UISETP.NE.U32.AND UP0, UPT, UR4, URZ, UPT ;  /* 0x000000ff0400728c */ /* 0x004fc8000bf05070 */
[----:B------:R-:W-:-:S09]  /*0190*/  UISETP.NE.AND.EX UP0, UPT, UR5, URZ, UPT, UP0 ;  /* 0x000000ff0500728c */ /* 0x000fd2000bf05300 */
[----:B------:R-:W-:Y:S05]  /*01a0*/  BRA.U UP0, `(.L_x_2) ;  /* 0x0000000100247547 */ /* 0x000fea000b800000 */
[----:B------:R-:W2:Y:S02]  /*01b0*/  LDCU.64 UR4, c[0x0][0x8a8] ;  /* 0x00011500ff0477ac */ /* 0x000ea40008000a00 */
[----:B--2---:R-:W-:-:S04]  /*01c0*/  UISETP.NE.U32.AND UP0, UPT, UR4, URZ, UPT ;  /* 0x000000ff0400728c */ /* 0x004fc8000bf05070 */
[----:B------:R-:W-:-:S09]  /*01d0*/  UISETP.NE.AND.EX UP0, UPT, UR5, URZ, UPT, UP0 ;  /* 0x000000ff0500728c */ /* 0x000fd2000bf05300 */
[----:B------:R-:W-:Y:S05]  /*01e0*/  BRA.U !UP0, `(.L_x_3) ;  /* 0x00000001080c7547 */ /* 0x000fea000b800000 */
[----:B-1----:R-:W1:Y:S02]  /*01f0*/  LDC.64 R2, c[0x0][0x8a8] ;  /* 0x00022a00ff027b82 */ /* 0x002e640000000a00 */
[----:B-1----:R2:W5:Y:S01]  /*0200*/  LDG.E R47, desc[UR44][R2.64] ;  /* 0x0000002c022f7981 */ /* 0x002562000c1e1900 */
[----:B------:R-:W-:Y:S05]  /*0210*/  BRA `(.L_x_2) ;  /* 0x0000000000087947 */ /* 0x000fea0003800000 */
.L_x_3:
[----:B------:R-:W2:Y:S02]  /*0220*/  LDCU UR4, c[0x0][0x8a0] ;  /* 0x00011400ff0477ac */ /* 0x000ea40008000800 */
[----:B--2---:R-:W-:Y:S02]  /*0230*/  MOV R47, UR4 ;  /* 0x00000004002f7c02 */ /* 0x004fe40008000f00 */
.L_x_2:
[----:B------:R-:W-:Y:S01]  /*0240*/  IMAD.U32 R0, RZ, RZ, UR8 ;  /* 0x00000008ff007e24 */ /* 0x000fe2000f8e00ff */
[----:B------:R-:W-:Y:S04]  /*0250*/  BSSY.RECONVERGENT B0, `(.L_x_4) ;  /* 0x000000c000007945 */ /* 0x000fe80003800200 */
[C---:B------:R-:W-:Y:S02]  /*0260*/  ISETP.NE.OR P1, PT, R0.reuse, 0x1, !P5 ;  /* 0x000000010000780c */ /* 0x040fe40006f25670 */
[----:B------:R-:W-:-:S11]  /*0270*/  ISETP.NE.OR P0, PT, R0, 0x3, !P5 ;  /* 0x000000030000780c */ /* 0x000fd60006f05670 */
[----:B------:R-:W-:Y:S05]  /*0280*/  @P1 BRA `(.L_x_5) ;  /* 0x0000000000201947 */ /* 0x000fea0003800000 */
[----:B------:R-:W3:Y:S02]  /*0290*/  LDCU.64 UR4, c[0x0][0x348] ;  /* 0x00006900ff0477ac */ /* 0x000ee40008000a00 */
[----:B---3--:R-:W-:Y:S02]  /*02a0*/  UIADD3 UR10, UP1, UPT, UR4, 0x80, URZ ;  /* 0x00000080040a7890 */ /* 0x008fe4000ff3e0ff */
[----:B------:R-:W-:Y:S02]  /*02b0*/  UIADD3 UR4, UP0, UPT, UR4, 0x180, URZ ;  /* 0x0000018004047890 */ /* 0x000fe4000ff1e0ff */
[----:B------:R-:W-:Y:S02]  /*02c0*/  UIADD3.X UR11, UPT, UPT, URZ, UR5, URZ, UP1, !UPT ;  /* 0x00000005ff0b7290 */ /* 0x000fe40008ffe4ff */
[----:B------:R-:W-:-:S07]  /*02d0*/  UIADD3.X UR5, UPT, UPT, URZ, UR5, URZ, UP0, !UPT ;  /* 0x00000005ff057290 */ /* 0x000fce00087fe4ff */
[----:B------:R3:W-:Y:S02]  /*02e0*/  UTMACCTL.PF [UR10] ;  /* 0x000000000a0079b9 */ /* 0x0007e40008040000 */
[----:B------:R3:W-:Y:S02]  /*02f0*/  UTMACCTL.PF [UR4] ;  /* 0x00000000040079b9 */ /* 0x0007e40008040000 */
[----:B---3--:R-:W-:Y:S01]  /*0300*/  NOP ;  /* 0x0000000000007918 */ /* 0x008fe20000000000 */
.L_x_5:
[----:B------:R-:W-:Y:S05]  /*0310*/  BSYNC.RECONVERGENT B0 ;  /* 0x0000000000007941 */ /* 0x000fea0003800200 */
.L_x_4:
[----:B------:R-:W-:Y:S04]  /*0320*/  BSSY.RECONVERGENT B0, `(.L_x_6) ;  /* 0x000000a000007945 */ /* 0x000fe80003800200 */
        /* <DEDUP_REMOVED lines=9> */
.L_x_7:
[----:B------:R-:W-:Y:S05]  /*03c0*/  BSYNC.RECONVERGENT B0 ;  /* 0x0000000000007941 */ /* 0x000fea0003800200 */
.L_x_6:
[----:B------:R-:W3:Y:S01]  /*03d0*/  LDCU.64 UR4, c[0x0][0x888] ;  /* 0x00011100ff0477ac */ /* 0x000ee20008000a00 */
[----:B------:R-:W-:Y:S02]  /*03e0*/  UISETP.EQ.U32.AND UP1, UPT, UR6, URZ, UPT ;  /* 0x000000ff0600728c */ /* 0x000fe4000bf22070 */
[----:B------:R-:W-:Y:S02]  /*03f0*/  UPLOP3.LUT UP3, UPT, UPT, UPT, UPT, 0x40, 0x4 ;  /* 0x000000000004789c */ /* 0x000fe40003f6e870 */
[----:B---3--:R-:W-:-:S04]  /*0400*/  UISETP.NE.U32.AND UP0, UPT, UR4, URZ, UPT ;  /* 0x000000ff0400728c */ /* 0x008fc8000bf05070 */
[----:B------:R-:W-:-:S04]  /*0410*/  UISETP.NE.AND.EX UP0, UPT, UR5, URZ, UPT, UP0 ;  /* 0x000000ff0500728c */ /* 0x000fc8000bf05300 */
[----:B------:R-:W-:-:S04]  /*0420*/  UISETP.EQ.OR.EX UP4, UPT, UR7, URZ, !UP0, UP1 ;  /* 0x000000ff0700728c */ /* 0x000fc8000c782710 */
[----:B------:R-:W-:-:S05]  /*0430*/  UP2UR UR51, UPR, URZ, 0x10 ;  /* 0x00000010ff337883 */ /* 0x000fca0008000000 */
[----:B------:R-:W-:Y:S07]  /*0440*/  BRA.U !UP4, `(.L_x_8) ;  /* 0x000000010c147547 */ /* 0x000fee000b800000 */
[----:B------:R-:W-:Y:S01]  /*0450*/  PLOP3.LUT P1, PT, PT, PT, UP2, 0x80, 0x8 ;  /* 0x000000000008781c */ /* 0x000fe20003f2f028 */
[----:B------:R-:W-:-:S12]  /*0460*/  UPLOP3.LUT UP3, UPT, UPT, UPT, UP0, 0x40, 0x4 ;  /* 0x000000000004789c */ /* 0x000fd80003f6e800 */
[----:B-----5:R-:W-:-:S13]  /*0470*/  @!P1 FSETP.EQ.AND P0, PT, R49, RZ, PT ;  /* 0x000000ff3100920b */ /* 0x020fda0003f02000 */
[----:B------:R-:W-:Y:S01]  /*0480*/  @!P1 VOTEU.ANY UP1, P0 ;  /* 0x0000000000ff9886 */ /* 0x000fe20000020100 */
[----:B------:R-:W-:-:S11]  /*0490*/  @!UP2 UPLOP3.LUT UP3, UPT, UPT, UPT, UP1, 0x80, 0x8 ;  /* 0x000000000008a89c */ /* 0x000fd60003f6f010 */
.L_x_8:
[----:B-12---:R-:W1:Y:S01]  /*04a0*/  SHFL.IDX PT, R2, R96, RZ, 0x1f ;  /* 0x00001fff60027589 */ /* 0x006e6200000e0000 */
[----:B------:R-:W-:-:S04]  /*04b0*/  UISETP.NE.AND UP1, UPT, UR8, 0x2, UPT ;  /* 0x000000020800788c */ /* 0x000fc8000bf25270 */
[----:B------:R-:W-:Y:S01]  /*04c0*/  USEL UR6, URZ, 0x1, UP1 ;  /* 0x00000001ff067887 */ /* 0x000fe20008800000 */
[----:B-1----:R-:W-:-:S13]  /*04d0*/  ISETP.NE.AND P0, PT, R2, RZ, PT ;  /* 0x000000ff0200720c */ /* 0x002fda0003f05270 */
[----:B------:R-:W-:Y:S05]  /*04e0*/  @P0 BRA `(.L_x_9) ;  /* 0x0000000000680947 */ /* 0x000fea0003800000 */
[----:B------:R-:W1:Y:S01]  /*04f0*/  S2UR UR5, SR_CgaCtaId ;  /* 0x00000000000579c3 */ /* 0x000e620000008800 */
[----:B------:R-:W-:Y:S01]  /*0500*/  UMOV UR7, 0x400 ;  /* 0x0000040000077882 */ /* 0x000fe20000000000 */
[----:B------:R-:W-:Y:S01]  /*0510*/  UMOV UR4, 0x1 ;  /* 0x0000000100047882 */ /* 0x000fe20000000000 */
[----:B------:R-:W-:Y:S01]  /*0520*/  ELECT P0, URZ, PT ;  /* 0x0000000000ff782f */ /* 0x000fe20003800000 */
[----:B------:R-:W-:-:S04]  /*0530*/  UIADD3 UR10, UPT, UPT, -UR4, 0x100000, URZ ;  /* 0x00100000040a7890 */ /* 0x000fc8000fffe1ff */
[----:B------:R-:W-:Y:S02]  /*0540*/  USHF.L.U32 UR11, UR10, 0xb, URZ ;  /* 0x0000000b0a0b7899 */ /* 0x000fe400080006ff */
[----:B------:R-:W-:Y:S02]  /*0550*/  USHF.L.U32 UR10, UR10, 0x1, URZ ;  /* 0x000000010a0a7899 */ /* 0x000fe400080006ff */
[----:B-1----:R-:W-:Y:S01]  /*0560*/  ULEA UR5, UR5, UR7, 0x18 ;  /* 0x0000000705057291 */ /* 0x002fe2000f8ec0ff */
[----:B------:R-:W1:Y:S11]  /*0570*/  FENCE.VIEW.ASYNC.S ;  /* 0x00000000000073c6 */ /* 0x000e760000000000 */
[----:B-1----:R1:W2:Y:S01]  /*0580*/  SYNCS.EXCH.64 URZ, [UR5], UR10 ;  /* 0x0000000a05ff75b2 */ /* 0x0022a20008000100 */
[----:B------:R1:W3:Y:S01]  /*0590*/  SYNCS.EXCH.64 URZ, [UR5+0x40], UR10 ;  /* 0x0000400a05ff75b2 */ /* 0x0002e20008000100 */
[----:B------:R1:W4:Y:S01]  /*05a0*/  SYNCS.EXCH.64 URZ, [UR5+0x8], UR10 ;  /* 0x0000080a05ff75b2 */ /* 0x0003220008000100 */
[----:B------:R1:W1:Y:S01]  /*05b0*/  SYNCS.EXCH.64 URZ, [UR5+0x48], UR10 ;  /* 0x0000480a05ff75b2 */ /* 0x0002620008000100 */
        /* <DEDUP_REMOVED lines=12> */
[----:B------:R-:W-:Y:S01]  /*0680*/  NOP ;  /* 0x0000000000007918 */ /* 0x000fe20000000000 */
.L_x_9:
[----:B------:R-:W2:Y:S01]  /*0690*/  SHFL.IDX PT, R2, R96, RZ, 0x1f ;  /* 0x00001fff60027589 */ /* 0x000ea200000e0000 */
[----:B------:R-:W-:Y:S01]  /*06a0*/  NOP ;  /* 0x0000000000007918 */ /* 0x000fe20000000000 */
[----:B--2---:R-:W-:-:S13]  /*06b0*/  ISETP.NE.AND P0, PT, R2, 0x1, PT ;  /* 0x000000010200780c */ /* 0x004fda0003f05270 */
[----:B------:R-:W-:Y:S05]  /*06c0*/  @P0 BRA `(.L_x_10) ;  /* 0x0000000000500947 */ /* 0x000fea0003800000 */
[----:B------:R-:W2:Y:S01]  /*06d0*/  S2UR UR7, SR_CgaCtaId ;  /* 0x00000000000779c3 */ /* 0x000ea20000008800 */
[----:B------:R-:W-:Y:S01]  /*06e0*/  UMOV UR9, 0x400 ;  /* 0x0000040000097882 */ /* 0x000fe20000000000 */
[----:B-1----:R-:W-:Y:S01]  /*06f0*/  UMOV UR5, 0x20 ;  /* 0x0000002000057882 */ /* 0x002fe20000000000 */
[----:B------:R-:W-:Y:S01]  /*0700*/  UMOV UR4, 0x80 ;  /* 0x0000008000047882 */ /* 0x000fe20000000000 */
[----:B------:R-:W-:-:S04]  /*0710*/  UIADD3 UR10, UPT, UPT, -UR5, 0x100000, URZ ;  /* 0x00100000050a7890 */ /* 0x000fc8000fffe1ff */
[----:B------:R-:W-:Y:S02]  /*0720*/  USHF.L.U32 UR11, UR10, 0xb, URZ ;  /* 0x0000000b0a0b7899 */ /* 0x000fe400080006ff */
[----:B------:R-:W-:Y:S02]  /*0730*/  USHF.L.U32 UR10, UR10, 0x1, URZ ;  /* 0x000000010a0a7899 */ /* 0x000fe400080006ff */
[----:B------:R-:W-:-:S04]  /*0740*/  UIADD3 UR4, UPT, UPT, -UR4, 0x100000, URZ ;  /* 0x0010000004047890 */ /* 0x000fc8000fffe1ff */
[----:B------:R-:W-:Y:S02]  /*0750*/  USHF.L.U32 UR5, UR4, 0xb, URZ ;  /* 0x0000000b04057899 */ /* 0x000fe400080006ff */
[----:B------:R-:W-:Y:S01]  /*0760*/  USHF.L.U32 UR4, UR4, 0x1, URZ ;  /* 0x0000000104047899 */ /* 0x000fe200080006ff */
[----:B------:R-:W-:Y:S01]  /*0770*/  ELECT P0, URZ, PT ;  /* 0x0000000000ff782f */ /* 0x000fe20003800000 */
[----:B--2---:R-:W-:Y:S01]  /*0780*/  ULEA UR7, UR7, UR9, 0x18 ;  /* 0x0000000907077291 */ /* 0x004fe2000f8ec0ff */
[----:B------:R-:W1:Y:S11]  /*0790*/  FENCE.VIEW.ASYNC.S ;  /* 0x00000000000073c6 */ /* 0x000e760000000000 */
[----:B-1----:R2:W1:Y:S01]  /*07a0*/  SYNCS.EXCH.64 URZ, [UR7+0x80], UR10 ;  /* 0x0000800a07ff75b2 */ /* 0x0024620008000100 */
[----:B------:R2:W1:Y:S01]  /*07b0*/  SYNCS.EXCH.64 URZ, [UR7+0x98], UR4 ;  /* 0x0000980407ff75b2 */ /* 0x0004620008000100 */
[----:B------:R2:W1:Y:S01]  /*07c0*/  SYNCS.EXCH.64 URZ, [UR7+0x88], UR10 ;  /* 0x0000880a07ff75b2 */ /* 0x0004620008000100 */
[----:B------:R2:W1:Y:S01]  /*07d0*/  SYNCS.EXCH.64 URZ, [UR7+0xa0], UR4 ;  /* 0x0000a00407ff75b2 */ /* 0x0004620008000100 */
[----:B------:R2:W1:Y:S01]  /*07e0*/  SYNCS.EXCH.64 URZ, [UR7+0x90], UR10 ;  /* 0x0000900a07ff75b2 */ /* 0x0004620008000100 */
[----:B------:R2:W1:Y:S02]  /*07f0*/  SYNCS.EXCH.64 URZ, [UR7+0xa8], UR4 ;  /* 0x0000a80407ff75b2 */ /* 0x0004640008000100 */
[----:B--2---:R-:W-:Y:S01]  /*0800*/  NOP ;  /* 0x0000000000007918 */ /* 0x004fe20000000000 */
.L_x_10:
[----:B------:R-:W2:Y:S01]  /*0810*/  SHFL.IDX PT, R2, R96, RZ, 0x1f ;  /* 0x00001fff60027589 */ /* 0x000ea200000e0000 */
[----:B------:R-:W-:Y:S01]  /*0820*/  NOP ;  /* 0x0000000000007918 */ /* 0x000fe20000000000 */
[----:B--2---:R-:W-:-:S13]  /*0830*/  ISETP.NE.AND P0, PT, R2, 0x3, PT ;  /* 0x000000030200780c */ /* 0x004fda0003f05270 */
[----:B------:R-:W-:Y:S05]  /*0840*/  @P0 BRA `(.L_x_11) ;  /* 0x0000000000300947 */ /* 0x000fea0003800000 */
[----:B-1----:R-:W1:Y:S01]  /*0850*/  S2UR UR5, SR_CgaCtaId ;  /* 0x00000000000579c3 */ /* 0x002e620000008800 */
        /* <DEDUP_REMOVED lines=8> */
[----:B-1----:R2:W1:Y:S01]  /*08e0*/  SYNCS.EXCH.64 URZ, [UR5+0xb0], UR10 ;  /* 0x0000b00a05ff75b2 */ /* 0x0024620008000100 */
[----:B------:R2:W1:Y:S02]  /*08f0*/  SYNCS.EXCH.64 URZ, [UR5+0xb8], UR10 ;  /* 0x0000b80a05ff75b2 */ /* 0x0004640008000100 */
[----:B--2---:R-:W-:Y:S01]  /*0900*/  NOP ;  /* 0x0000000000007918 */ /* 0x004fe20000000000 */
.L_x_11:
[----:B------:R-:W2:Y:S01]  /*0910*/  SHFL.IDX PT, R2, R96, RZ, 0x1f ;  /* 0x00001fff60027589 */ /* 0x000ea200000e0000 */
[----:B------:R-:W-:Y:S01]  /*0920*/  NOP ;  /* 0x0000000000007918 */ /* 0x000fe20000000000 */
[----:B--2---:R-:W-:-:S13]  /*0930*/  ISETP.NE.AND P0, PT, R2, 0x4, PT ;  /* 0x000000040200780c */ /* 0x004fda0003f05270 */
[----:B------:R-:W-:Y:S05]  /*0940*/  @P0 BRA `(.L_x_12) ;  /* 0x00000000004c0947 */ /* 0x000fea0003800000 */
[----:B-1----:R-:W1:Y:S01]  /*0950*/  S2UR UR5, SR_CgaCtaId ;  /* 0x00000000000579c3 */ /* 0x002e620000008800 */
[----:B------:R-:W-:Y:S01]  /*0960*/  UMOV UR9, 0xe0 ;  /* 0x000000e000097882 */ /* 0x000fe20000000000 */
[----:B------:R-:W-:Y:S01]  /*0970*/  UMOV UR7, 0x400 ;  /* 0x0000040000077882 */ /* 0x000fe20000000000 */
[----:B------:R-:W-:Y:S01]  /*0980*/  USEL UR9, UR9, 0x100, UP3 ;  /* 0x0000010009097887 */ /* 0x000fe20009800000 */
[----:B------:R-:W-:Y:S01]  /*0990*/  UMOV UR4, 0x1 ;  /* 0x0000000100047882 */ /* 0x000fe20000000000 */
[----:B------:R-:W-:Y:S01]  /*09a0*/  ELECT P0, URZ, PT ;  /* 0x0000000000ff782f */ /* 0x000fe20003800000 */
[----:B------:R-:W-:-:S04]  /*09b0*/  UIADD3 UR10, UPT, UPT, -UR4, 0x100000, URZ ;  /* 0x00100000040a7890 */ /* 0x000fc8000fffe1ff */
[----:B------:R-:W-:Y:S02]  /*09c0*/  USHF.L.U32 UR11, UR10, 0xb, URZ ;  /* 0x0000000b0a0b7899 */ /* 0x000fe400080006ff */
[----:B------:R-:W-:Y:S02]  /*09d0*/  USHF.L.U32 UR10, UR10, 0x1, URZ ;  /* 0x000000010a0a7899 */ /* 0x000fe400080006ff */
[----:B------:R-:W-:-:S04]  /*09e0*/  UIADD3 UR12, UPT, UPT, -UR9, 0x100000, URZ ;  /* 0x00100000090c7890 */ /* 0x000fc8000fffe1ff */
[----:B------:R-:W-:Y:S02]  /*09f0*/  USHF.L.U32 UR13, UR12, 0xb, URZ ;  /* 0x0000000b0c0d7899 */ /* 0x000fe400080006ff */
[----:B------:R-:W-:Y:S02]  /*0a00*/  USHF.L.U32 UR12, UR12, 0x1, URZ ;  /* 0x000000010c0c7899 */ /* 0x000fe400080006ff */
[----:B-1----:R-:W-:Y:S01]  /*0a10*/  ULEA UR5, UR5, UR7, 0x18 ;  /* 0x0000000705057291 */ /* 0x002fe2000f8ec0ff */
[----:B------:R-:W1:Y:S11]  /*0a20*/  FENCE.VIEW.ASYNC.S ;  /* 0x00000000000073c6 */ /* 0x000e760000000000 */
[----:B-1----:R2:W1:Y:S01]  /*0a30*/  SYNCS.EXCH.64 URZ, [UR5+0xc0], UR10 ;  /* 0x0000c00a05ff75b2 */ /* 0x0024620008000100 */
[----:B------:R2:W1:Y:S01]  /*0a40*/  SYNCS.EXCH.64 URZ, [UR5+0xd0], UR12 ;  /* 0x0000d00c05ff75b2 */ /* 0x0004620008000100 */
[----:B------:R2:W1:Y:S01]  /*0a50*/  SYNCS.EXCH.64 URZ, [UR5+0xc8], UR10 ;  /* 0x0000c80a05ff75b2 */ /* 0x0004620008000100 */
[----:B------:R2:W1:Y:S02]  /*0a60*/  SYNCS.EXCH.64 URZ, [UR5+0xd8], UR12 ;  /* 0x0000d80c05ff75b2 */ /* 0x0004640008000100 */
[----:B--2---:R-:W-:Y:S01]  /*0a70*/  NOP ;  /* 0x0000000000007918 */ /* 0x004fe20000000000 */
.L_x_12:
        /* <DEDUP_REMOVED lines=22> */
[----:B------:R2:W1:Y:S01]  /*0be0*/  SYNCS.EXCH.64 URZ, [UR7+0x110], UR4 ;  /* 0x0001100407ff75b2 */ /* 0x0004620008000100 */
[----:B------:R2:W1:Y:S01]  /*0bf0*/  SYNCS.EXCH.64 URZ, [UR7+0xf8], UR10 ;  /* 0x0000f80a07ff75b2 */ /* 0x0004620008000100 */
[----:B------:R2:W1:Y:S02]  /*0c00*/  SYNCS.EXCH.64 URZ, [UR7+0x118], UR4 ;  /* 0x0001180407ff75b2 */ /* 0x0004640008000100 */
[----:B--2---:R-:W-:Y:S01]  /*0c10*/  NOP ;  /* 0x0000000000007918 */ /* 0x004fe20000000000 */
.L_x_13:
        /* <DEDUP_REMOVED lines=18> */
.L_x_14:
[----:B-1----:R-:W1:Y:S01]  /*0d40*/  S2UR UR5, SR_CTAID.X ;  /* 0x00000000000579c3 */ /* 0x002e620000002500 */
[----:B------:R-:W-:-:S05]  /*0d50*/  CS2R.32 R91, SR_CgaSize ;  /* 0x00000000005b7805 */ /* 0x000fca0000008a00 */
[----:B------:R-:W-:-:S05]  /*0d60*/  IMAD R91, R91, -0xa0, RZ ;  /* 0xffffff605b5b7824 */ /* 0x000fca00078e02ff */
[----:B------:R-:W-:-:S14]  /*0d70*/  R2UR UR9, R91 ;  /* 0x000000005b0972ca */ /* 0x000fdc00000e0000 */
[----:B------:R-:W2:Y:S01]  /*0d80*/  LDCU UR9, c[0x0][UR9+0x2b0] ;  /* 0x00005600090977ac */ /* 0x000ea20008000800 */
[----:B------:R-:W-:Y:S01]  /*0d90*/  NOP ;  /* 0x0000000000007918 */ /* 0x000fe20000000000 */
[----:B------:R-:W-:-:S05]  /*0da0*/  CS2R.32 R91, SR_CgaSize ;  /* 0x00000000005b7805 */ /* 0x000fca0000008a00 */
[----:B------:R-:W-:-:S05]  /*0db0*/  IMAD R91, R91, -0xa0, RZ ;  /* 0xffffff605b5b7824 */ /* 0x000fca00078e02ff */
[----:B------:R-:W-:-:S14]  /*0dc0*/  R2UR UR7, R91 ;  /* 0x000000005b0772ca */ /* 0x000fdc00000e0000 */
[----:B------:R-:W3:Y:S01]  /*0dd0*/  LDCU UR7, c[0x0][UR7+0x2b4] ;  /* 0x00005680070777ac */ /* 0x000ee20008000800 */
[----:B------:R-:W4:Y:S08]  /*0de0*/  S2UR UR4, SR_CTAID.Y ;  /* 0x00000000000479c3 */ /* 0x000f300000002600 */
[----:B------:R-:W3:Y:S01]  /*0df0*/  LDC R10, c[0x0][0xb24] ;  /* 0x0002c900ff0a7b82 */ /* 0x000ee20000000800 */
[----:B-1----:R-:W-:-:S02]  /*0e00*/  I2FP.F32.U32 R91, UR5 ;  /* 0x00000005005b7c45 */ /* 0x002fc40008201000 */
[----:B------:R-:W-:-:S05]  /*0e10*/  CS2R.32 R3, SR_CgaSize ;  /* 0x0000000000037805 */ /* 0x000fca0000008a00 */
[----:B------:R-:W-:-:S06]  /*0e20*/  IMAD R3, R3, -0xa0, RZ ;  /* 0xffffff6003037824 */ /* 0x000fcc00078e02ff */
[----:B------:R-:W1:Y:S01]  /*0e30*/  LDC R3, c[0x0][R3+0x2a0] ;  /* 0x0000a80003037b82 */ /* 0x000e620000000800 */
[----:B------:R-:W-:Y:S01]  /*0e40*/  MOV R15, UR5 ;  /* 0x00000005000f7c02 */ /* 0x000fe20008000f00 */
[----:B--2---:R-:W-:Y:S01]  /*0e50*/  FMUL R91, R91, UR9 ;  /* 0x000000095b5b7c20 */ /* 0x004fe20008400000 */
[----:B----4-:R-:W-:Y:S02]  /*0e60*/  I2FP.F32.U32 R90, UR4 ;  /* 0x00000004005a7c45 */ /* 0x010fe40008201000 */
[----:B------:R-:W-:-:S05]  /*0e70*/  CS2R.32 R2, SR_CgaSize ;  /* 0x0000000000027805 */ /* 0x000fca0000008a00 */
[----:B------:R-:W-:-:S06]  /*0e80*/  IMAD R2, R2, -0xa0, RZ ;  /* 0xffffff6002027824 */ /* 0x000fcc00078e02ff */
[----:B------:R-:W2:Y:S01]  /*0e90*/  LDC R2, c[0x0][R2+0x2a4] ;  /* 0x0000a90002027b82 */ /* 0x000ea20000000800 */
[----:B------:R-:W-:Y:S01]  /*0ea0*/  MOV R14, UR4 ;  /* 0x00000004000e7c02 */ /* 0x000fe20008000f00 */
[----:B------:R-:W4:Y:S01]  /*0eb0*/  F2I.U32.TRUNC.NTZ R91, R91 ;  /* 0x0000005b005b7305 */ /* 0x000f22000020f000 */
[----:B---3--:R-:W-:-:S05]  /*0ec0*/  FMUL R90, R90, UR7 ;  /* 0x000000075a5a7c20 */ /* 0x008fca0008400000 */
[----:B------:R-:W-:Y:S01]  /*0ed0*/  BAR.SYNC.DEFER_BLOCKING 0x0 ;  /* 0x0000000000007b1d */ /* 0x000fe20000010000 */
[----:B------:R-:W-:-:S05]  /*0ee0*/  ISETP.GE.AND P0, PT, R10, 0x1, PT ;  /* 0x000000010a00780c */ /* 0x000fca0003f06270 */
[----:B------:R-:W3:Y:S02]  /*0ef0*/  F2I.U32.TRUNC.NTZ R90, R90 ;  /* 0x0000005a005a7305 */ /* 0x000ee4000020f000 */
[----:B------:R-:W2:Y:S01]  /*0f00*/  S2UR UR36, SR_CTAID.Z ;  /* 0x00000000002479c3 */ /* 0x000ea20000002700 */
[----:B----4-:R-:W-:-:S05]  /*0f10*/  IADD3 R91, PT, PT, -R91, RZ, RZ ;  /* 0x000000ff5b5b7210 */ /* 0x010fca0007ffe1ff */
[----:B-1----:R-:W-:Y:S01]  /*0f20*/  IMAD R91, R3, R91, UR5 ;  /* 0x00000005035b7e24 */ /* 0x002fe2000f8e025b */
[----:B---3--:R-:W-:-:S05]  /*0f30*/  IADD3 R90, PT, PT, -R90, RZ, RZ ;  /* 0x000000ff5a5a7210 */ /* 0x008fca0007ffe1ff */
[----:B--2---:R-:W-:Y:S01]  /*0f40*/  IMAD R90, R2, R90, UR4 ;  /* 0x00000004025a7e24 */ /* 0x004fe2000f8e025a */
[----:B------:R-:W-:Y:S06]  /*0f50*/  @!P0 BRA `(.L_x_15) ;  /* 0x0000000000b88947 */ /* 0x000fec0003800000 */
[----:B------:R-:W1:Y:S01]  /*0f60*/  LDC.64 R4, c[0x0][0xb18] ;  /* 0x0002c600ff047b82 */ /* 0x000e620000000a00 */
[----:B------:R-:W-:-:S07]  /*0f70*/  ISETP.NE.AND P0, PT, R10, 0x1, PT ;  /* 0x000000010a00780c */ /* 0x000fce0003f05270 */
[----:B------:R-:W2:Y:S08]  /*0f80*/  LDC R9, c[0x0][0xb0c] ;  /* 0x0002c300ff097b82 */ /* 0x000eb00000000800 */
[----:B------:R-:W3:Y:S08]  /*0f90*/  LDC R12, c[0x0][0x370] ;  /* 0x0000dc00ff0c7b82 */ /* 0x000ef00000000800 */
[----:B------:R-:W4:Y:S01]  /*0fa0*/  LDC R11, c[0x0][0x374] ;  /* 0x0000dd00ff0b7b82 */ /* 0x000f220000000800 */
[----:B-1----:R-:W-:-:S07]  /*0fb0*/  ISETP.NE.AND P1, PT, R4, 0x1, PT ;  /* 0x000000010400780c */ /* 0x002fce0003f25270 */
[----:B------:R-:W3:Y:S01]  /*0fc0*/  LDC.64 R6, c[0x0][0xb10] ;  /* 0x0002c400ff067b82 */ /* 0x000ee20000000a00 */
[----:B--2---:R-:W-:-:S07]  /*0fd0*/  ISETP.NE.AND P2, PT, R9, 0x1, PT ;  /* 0x000000010900780c */ /* 0x004fce0003f45270 */
[----:B------:R-:W1:Y:S08]  /*0fe0*/  LDC R8, c[0x0][0xb20] ;  /* 0x0002c800ff087b82 */ /* 0x000e700000000800 */
[----:B------:R-:W2:Y:S01]  /*0ff0*/  LDC.64 R2, c[0x0][0xb28] ;  /* 0x0002ca00ff027b82 */ /* 0x000ea20000000a00 */
[----:B----4-:R-:W-:-:S04]  /*1000*/  IMAD.HI.U32 R13, R11, R5, RZ ;  /* 0x000000050b0d7227 */ /* 0x010fc800078e00ff */
[----:B------:R-:W-:-:S04]  /*1010*/  IMAD.HI.U32 R5, R14, R5, RZ ;  /* 0x000000050e057227 */ /* 0x000fc800078e00ff */
[----:B---3--:R-:W-:-:S05]  /*1020*/  IMAD.HI.U32 R16, R12, R6, RZ ;  /* 0x000000060c107227 */ /* 0x008fca00078e00ff */
[-C--:B------:R-:W-:Y:S01]  /*1030*/  @P2 SHF.R.U32.HI R12, RZ, R7.reuse, R16 ;  /* 0x00000007ff0c2219 */ /* 0x080fe20000011610 */
[----:B------:R-:W-:Y:S01]  /*1040*/  IMAD.HI.U32 R16, R15, R6, RZ ;  /* 0x000000060f107227 */ /* 0x000fe200078e00ff */
[-C--:B-1----:R-:W-:Y:S02]  /*1050*/  @P1 SHF.R.U32.HI R11, RZ, R8.reuse, R13 ;  /* 0x00000008ff0b1219 */ /* 0x082fe4000001160d */
[----:B------:R-:W-:Y:S02]  /*1060*/  SHF.R.U32.HI R5, RZ, R8, R5 ;  /* 0x00000008ff057219 */ /* 0x000fe40000011605 */
[----:B------:R-:W-:Y:S02]  /*1070*/  SHF.R.U32.HI R16, RZ, R7, R16 ;  /* 0x00000007ff107219 */ /* 0x000fe40000011610 */
[----:B------:R-:W-:Y:S01]  /*1080*/  SEL R5, R14, R5, !P1 ;  /* 0x000000050e057207 */ /* 0x000fe20004800000 */
[----:B--2---:R-:W-:Y:S01]  /*1090*/  IMAD.HI.U32 R13, R11, R2, RZ ;  /* 0x000000020b0d7227 */ /* 0x004fe200078e00ff */
[----:B------:R-:W-:-:S03]  /*10a0*/  SEL R16, R15, R16, !P2 ;  /* 0x000000100f107207 */ /* 0x000fc60005000000 */
[----:B------:R-:W-:Y:S01]  /*10b0*/  IMAD.HI.U32 R6, R12, R2, RZ ;  /* 0x000000020c067227 */ /* 0x000fe200078e00ff */
[----:B------:R-:W-:-:S04]  /*10c0*/  @P0 SHF.R.U32.HI R11, RZ, R3, R13 ;  /* 0x00000003ff0b0219 */ /* 0x000fc8000001160d */
[----:B------:R-:W-:Y:S01]  /*10d0*/  @P0 SHF.R.U32.HI R12, RZ, R3, R6 ;  /* 0x00000003ff0c0219 */ /* 0x000fe20000011606 */
[----:B------:R-:W-:-:S04]  /*10e0*/  IMAD R11, R11, R10, RZ ;  /* 0x0000000a0b0b7224 */ /* 0x000fc800078e02ff */
[----:B------:R-:W-:Y:S01]  /*10f0*/  IMAD R6, R12, R10, RZ ;  /* 0x0000000a0c067224 */ /* 0x000fe200078e02ff */
[----:B------:R-:W-:-:S04]  /*1100*/  ISETP.GE.AND P1, PT, R5, R11, PT ;  /* 0x0000000b0500720c */ /* 0x000fc80003f26270 */
[----:B------:R-:W-:Y:S01]  /*1110*/  ISETP.GE.OR P1, PT, R16, R6, P1 ;  /* 0x000000061000720c */ /* 0x000fe20000f26670 */
[----:B------:R-:W-:-:S05]  /*1120*/  IMAD.HI.U32 R6, R5, R2, RZ ;  /* 0x0000000205067227 */ /* 0x000fca00078e00ff */
[----:B------:R-:W-:-:S04]  /*1130*/  SHF.R.U32.HI R6, RZ, R3, R6 ;  /* 0x00000003ff067219 */ /* 0x000fc80000011606 */
[----:B------:R-:W-:-:S03]  /*1140*/  SEL R6, R5, R6, !P0 ;  /* 0x0000000605067207 */ /* 0x000fc60004000000 */
[----:B------:R-:W-:Y:S01]  /*1150*/  @!P1 IMAD.HI.U32 R7, R16, R2, RZ ;  /* 0x0000000210079227 */ /* 0x000fe200078e00ff */
[----:B------:R-:W-:-:S04]  /*1160*/  IADD3 R2, PT, PT, -R6, RZ, RZ ;  /* 0x000000ff06027210 */ /* 0x000fc80007ffe1ff */
[----:B------:R-:W-:Y:S01]  /*1170*/  @!P1 SHF.R.U32.HI R3, RZ, R3, R7 ;  /* 0x00000003ff039219 */ /* 0x000fe20000011607 */
[----:B------:R-:W-:Y:S01]  /*1180*/  IMAD R2, R10, R2, R5 ;  /* 0x000000020a027224 */ /* 0x000fe200078e0205 */
[----:B------:R-:W-:Y:S02]  /*1190*/  IADD3 R7, PT, PT, -R5, RZ, RZ ;  /* 0x000000ff05077210 */ /* 0x000fe40007ffe1ff */
[----:B------:R-:W-:-:S03]  /*11a0*/  @!P1 SEL R3, R16, R3, !P0 ;  /* 0x0000000310039207 */ /* 0x000fc60004000000 */
[----:B------:R-:W-:Y:S02]  /*11b0*/  IMAD R7, R4, R7, R14 ;  /* 0x0000000704077224 */ /* 0x000fe400078e020e */
[--C-:B------:R-:W-:Y:S02]  /*11c0*/  @!P1 IMAD.IADD R6, R6, 0x1, -R3.reuse ;  /* 0x0000000106069824 */ /* 0x100fe400078e0a03 */
[----:B------:R-:W-:Y:S01]  /*11d0*/  @!P1 IMAD R3, R2, R12, R3 ;  /* 0x0000000c02039224 */ /* 0x000fe200078e0203 */
[----:B------:R-:W-:Y:S01]  /*11e0*/  IADD3 R2, PT, PT, -R16, RZ, RZ ;  /* 0x000000ff10027210 */ /* 0x000fe20007ffe1ff */
[----:B------:R-:W-:Y:S02]  /*11f0*/  @!P1 IMAD R5, R6, R10, R16 ;  /* 0x0000000a06059224 */ /* 0x000fe400078e0210 */
[----:B------:R-:W-:Y:S02]  /*1200*/  @!P1 IMAD.MOV.U32 R16, RZ, RZ, R3 ;  /* 0x000000ffff109224 */ /* 0x000fe400078e0003 */
[----:B------:R-:W-:-:S02]  /*1210*/  IMAD R2, R9, R2, R15 ;  /* 0x0000000209027224 */ /* 0x000fc400078e020f */
[----:B------:R-:W-:Y:S02]  /*1220*/  IMAD R14, R5, R4, R7 ;  /* 0x00000004050e7224 */ /* 0x000fe400078e0207 */
[----:B------:R-:W-:Y:S02]  /*1230*/  IMAD R15, R16, R9, R2 ;  /* 0x00000009100f7224 */ /* 0x000fe400078e0202 */
.L_x_15:
[----:B------:R-:W1:Y:S01]  /*1240*/  LDCU UR4, c[0x0][0xb30] ;  /* 0x00016600ff0477ac */ /* 0x000e620008000800 */
[----:B------:R-:W2:Y:S08]  /*1250*/  S2UR UR37, SR_CgaCtaId ;  /* 0x00000000002579c3 */ /* 0x000eb00000008800 */
[----:B------:R-:W3:Y:S01]  /*1260*/  LDC R40, c[0x0][0xb24] ;  /* 0x0002c900ff287b82 */ /* 0x000ee20000000800 */
[----:B-1----:R-:W-:-:S09]  /*1270*/  UISETP.NE.AND UP1, UPT, UR4, 0x1, UPT ;  /* 0x000000010400788c */ /* 0x002fd2000bf25270 */
[----:B--2---:R-:W-:Y:S05]  /*1280*/  BRA.U UP1, `(.L_x_16) ;  /* 0x0000000101407547 */ /* 0x004fea000b800000 */
[----:B------:R-:W1:Y:S08]  /*1290*/  LDC.64 R4, c[0x0][0xb10] ;  /* 0x0002c400ff047b82 */ /* 0x000e700000000a00 */
[----:B------:R-:W2:Y:S08]  /*12a0*/  LDC.64 R2, c[0x0][0xb18] ;  /* 0x0002c600ff027b82 */ /* 0x000eb00000000a00 */
[----:B------:R-:W4:Y:S08]  /*12b0*/  LDC R6, c[0x0][0xb20] ;  /* 0x0002c800ff067b82 */ /* 0x000f300000000800 */
[----:B------:R-:W3:Y:S01]  /*12c0*/  LDC R7, c[0x0][0xb0c] ;  /* 0x0002c300ff077b82 */ /* 0x000ee20000000800 */
[----:B-1----:R-:W-:-:S05]  /*12d0*/  IMAD.HI.U32 R4, R15, R4, RZ ;  /* 0x000000040f047227 */ /* 0x002fca00078e00ff */
[----:B------:R-:W-:Y:S01]  /*12e0*/  SHF.R.U32.HI R4, RZ, R5, R4 ;  /* 0x00000005ff047219 */ /* 0x000fe20000011604 */
[----:B--2---:R-:W-:Y:S01]  /*12f0*/  IMAD.HI.U32 R3, R14, R3, RZ ;  /* 0x000000030e037227 */ /* 0x004fe200078e00ff */
[----:B------:R-:W-:-:S04]  /*1300*/  ISETP.NE.AND P0, PT, R2, 0x1, PT ;  /* 0x000000010200780c */ /* 0x000fc80003f05270 */
[----:B----4-:R-:W-:-:S04]  /*1310*/  SHF.R.U32.HI R3, RZ, R6, R3 ;  /* 0x00000006ff037219 */ /* 0x010fc80000011603 */
[----:B------:R-:W-:Y:S02]  /*1320*/  SEL R3, R14, R3, !P0 ;  /* 0x000000030e037207 */ /* 0x000fe40004000000 */
[----:B---3--:R-:W-:-:S04]  /*1330*/  ISETP.NE.AND P1, PT, R7, 0x1, PT ;  /* 0x000000010700780c */ /* 0x008fc80003f25270 */
[----:B------:R-:W-:-:S05]  /*1340*/  SEL R4, R15, R4, !P1 ;  /* 0x000000040f047207 */ /* 0x000fca0004800000 */
[----:B------:R-:W-:Y:S02]  /*1350*/  IMAD.IADD R5, R3, 0x1, -R4 ;  /* 0x0000000103057824 */ /* 0x000fe400078e0a04 */
[----:B------:R-:W-:Y:S02]  /*1360*/  IMAD.IADD R3, R4, 0x1, -R3 ;  /* 0x0000000104037824 */ /* 0x000fe400078e0a03 */
[----:B------:R-:W-:Y:S02]  /*1370*/  IMAD R15, R5, R7, R15 ;  /* 0x00000007050f7224 */ /* 0x000fe400078e020f */
[----:B------:R-:W-:-:S07]  /*1380*/  IMAD R14, R3, R2, R14 ;  /* 0x00000002030e7224 */ /* 0x000fce00078e020e */
.L_x_16:
[----:B------:R-:W-:Y:S01]  /*1390*/  BAR.SYNC.DEFER_BLOCKING 0x0 ;  /* 0x0000000000007b1d */ /* 0x000fe20000010000 */
[----:B------:R-:W-:Y:S01]  /*13a0*/  UISETP.NE.AND UP1, UPT, UR8, 0x2, UPT ;  /* 0x000000020800788c */ /* 0x000fe2000bf25270 */
[----:B------:R-:W-:Y:S02]  /*13b0*/  ISETP.NE.OR P5, PT, R0, 0x2, !P5 ;  /* 0x000000020000780c */ /* 0x000fe40006fa5670 */
[----:B------:R-:W-:-:S06]  /*13c0*/  LOP3.LUT R2, R97, 0x1f, RZ, 0xc0, !PT ;  /* 0x0000001f61027812 */ /* 0x000fcc00078ec0ff */
[----:B------:R-:W-:Y:S05]  /*13d0*/  BRA.U UP1, `(.L_x_17) ;  /* 0x0000001101e87547 */ /* 0x000fea000b800000 */
[----:B------:R-:W1:Y:S01]  /*13e0*/  LDCU UR13, c[0x0][0x38c] ;  /* 0x00007180ff0d77ac */ /* 0x000e620008000800 */
[----:B------:R-:W2:Y:S01]  /*13f0*/  LDC R8, c[0x0][0x370] ;  /* 0x0000dc00ff087b82 */ /* 0x000ea20000000800 */
[----:B------:R-:W-:Y:S01]  /*1400*/  HFMA2 R16, -RZ, RZ, 0, 0 ;  /* 0x00000000ff107431 */ /* 0x000fe200000001ff */
[----:B------:R-:W-:Y:S01]  /*1410*/  ISETP.EQ.OR P4, PT, R2, RZ, P5 ;  /* 0x000000ff0200720c */ /* 0x000fe20002f82670 */
[----:B------:R-:W-:Y:S01]  /*1420*/  IMAD.MOV.U32 R17, RZ, RZ, 0x1 ;  /* 0x00000001ff117424 */ /* 0x000fe200078e00ff */
[----:B------:R-:W-:Y:S01]  /*1430*/  CS2R R12, SRZ ;  /* 0x00000000000c7805 */ /* 0x000fe2000001ff00 */
[----:B------:R-:W-:Y:S01]  /*1440*/  IMAD.MOV.U32 R11, RZ, RZ, 0x1 ;  /* 0x00000001ff0b7424 */ /* 0x000fe200078e00ff */
[----:B------:R-:W4:Y:S02]  /*1450*/  LDCU.64 UR22, c[0x0][0x348] ;  /* 0x00006900ff1677ac */ /* 0x000f240008000a00 */
[----:B------:R-:W2:Y:S01]  /*1460*/  LDC R0, c[0x0][0x374] ;  /* 0x0000dd00ff007b82 */ /* 0x000ea20000000800 */
[----:B------:R-:W-:Y:S01]  /*1470*/  UMOV UR6, URZ ;  /* 0x000000ff00067c82 */ /* 0x000fe20008000000 */
[----:B-1----:R-:W-:-:S04]  /*1480*/  UIADD3 UR5, UPT, UPT, UR13, 0x3f, URZ ;  /* 0x0000003f0d057890 */ /* 0x002fc8000fffe0ff */
[----:B------:R-:W-:-:S04]  /*1490*/  USHF.R.S32.HI UR4, URZ, 0x1f, UR5 ;  /* 0x0000001fff047899 */ /* 0x000fc80008011405 */
[----:B------:R-:W-:-:S04]  /*14a0*/  ULEA.HI UR4, UR4, UR5, URZ, 0x6 ;  /* 0x0000000504047291 */ /* 0x000fc8000f8f30ff */
[----:B------:R-:W-:Y:S02]  /*14b0*/  USHF.R.S32.HI UR15, URZ, 0x6, UR4 ;  /* 0x00000006ff0f7899 */ /* 0x000fe40008011404 */
[----:B------:R-:W-:Y:S02]  /*14c0*/  UIADD3 UR4, UPT, UPT, UR13, -0x1, URZ ;  /* 0xffffffff0d047890 */ /* 0x000fe4000fffe0ff */
[----:B------:R-:W-:Y:S02]  /*14d0*/  UISETP.LT.U32.AND UP0, UPT, UR15, 0x8, UPT ;  /* 0x000000080f00788c */ /* 0x000fe4000bf01070 */
[----:B------:R-:W-:Y:S02]  /*14e0*/  UISETP.GE.U32.AND UP1, UPT, UR4, -0x7f, UPT ;  /* 0xffffff810400788c */ /* 0x000fe4000bf26070 */
[----:B------:R-:W-:Y:S02]  /*14f0*/  USEL UR14, UR15, 0x8, UP0 ;  /* 0x000000080f0e7887 */ /* 0x000fe40008000000 */
[----:B------:R-:W-:-:S02]  /*1500*/  UIADD3 UR13, UPT, UPT, UR13, 0x7e, URZ ;  /* 0x0000007e0d0d7890 */ /* 0x000fc4000fffe0ff */
[----:B------:R-:W-:Y:S02]  /*1510*/  UIADD3 UR5, UPT, UPT, UR14, -0x1, URZ ;  /* 0xffffffff0e057890 */ /* 0x000fe4000fffe0ff */
[----:B------:R-:W-:-:S03]  /*1520*/  UIADD3 UR7, UPT, UPT, UR15, -UR14, URZ ;  /* 0x8000000e0f077290 */ /* 0x000fc6000fffe0ff */
[----:B------:R-:W-:-:S04]  /*1530*/  @UP1 UIADD3 UR5, UPT, UPT, UR14, URZ, URZ ;  /* 0x000000ff0e051290 */ /* 0x000fc8000fffe0ff */
[----:B----4-:R-:W-:-:S12]  /*1540*/  UIADD3 UR5, UPT, UPT, UR5, 0x1, URZ ;  /* 0x0000000105057890 */ /* 0x010fd8000fffe0ff */
.L_x_35:
[----:B------:R-:W-:Y:S01]  /*1550*/  UISETP.NE.AND UP0, UPT, UR37, URZ, UPT ;  /* 0x000000ff2500728c */ /* 0x000fe2000bf05270 */
[----:B------:R-:W1:Y:S08]  /*1560*/  S2UR UR37, SR_CgaCtaId ;  /* 0x00000000002579c3 */ /* 0x000e700000008800 */
[----:B------:R-:W-:Y:S05]  /*1570*/  BRA.U UP0, `(.L_x_18) ;  /* 0x0000000100347547 */ /* 0x000fea000b800000 */
[----:B------:R-:W4:Y:S01]  /*1580*/  S2R R2, SR_CgaCtaId ;  /* 0x0000000000027919 */ /* 0x000f220000008800 */
[----:B------:R-:W-:-:S04]  /*1590*/  MOV R3, 0x400 ;  /* 0x0000040000037802 */ /* 0x000fc80000000f00 */
[----:B----4-:R-:W-:Y:S02]  /*15a0*/  LEA R2, R2, R3, 0x18 ;  /* 0x0000000302027211 */ /* 0x010fe400078ec0ff */
[----:B------:R-:W-:-:S03]  /*15b0*/  SHF.L.U32 R3, R11, 0x1f, RZ ;  /* 0x0000001f0b037819 */ /* 0x000fc600000006ff */
[----:B------:R-:W-:-:S04]  /*15c0*/  IMAD R2, R12, 0x8, R2 ;  /* 0x000000080c027824 */ /* 0x000fc800078e0202 */
[----:B------:R-:W4:Y:S02]  /*15d0*/  SYNCS.PHASECHK.TRANS64.TRYWAIT P0, [R2+URZ+0x130], R3 ;  /* 0x00013003020075a7 */ /* 0x000f2400080011ff */
[----:B----4-:R-:W-:Y:S05]  /*15e0*/  @!P0 BRA `(.L_x_19) ;  /* 0x0000006000588947 */ /* 0x010fea0003800000 */
.L_x_120:
[----:B------:R-:W-:Y:S01]  /*15f0*/  VIADD R12, R12, 0x1 ;  /* 0x000000010c0c7836 */ /* 0x000fe20000000000 */
[----:B------:R4:W-:Y:S04]  /*1600*/  SYNCS.ARRIVE.TRANS64.A1T0 RZ, [R2+URZ+0x120], RZ ;  /* 0x000120ff02ff79a7 */ /* 0x0009e800081000ff */
[----:B------:R-:W-:-:S04]  /*1610*/  ISETP.NE.AND P0, PT, R12, 0x2, PT ;  /* 0x000000020c00780c */ /* 0x000fc80003f05270 */
[----:B------:R-:W-:Y:S02]  /*1620*/  SEL R12, R12, RZ, P0 ;  /* 0x000000ff0c0c7207 */ /* 0x000fe40000000000 */
[----:B----4-:R-:W-:-:S04]  /*1630*/  SEL R2, RZ, 0x1, P0 ;  /* 0x00000001ff027807 */ /* 0x010fc80000000000 */
[----:B------:R-:W-:-:S07]  /*1640*/  LOP3.LUT R11, R11, R2, RZ, 0x3c, !PT ;  /* 0x000000020b0b7212 */ /* 0x000fce00078e3cff */
.L_x_18:
[----:B------:R-:W-:Y:S01]  /*1650*/  UMOV UR4, 0x400 ;  /* 0x0000040000047882 */ /* 0x000fe20000000000 */
[----:B------:R-:W-:Y:S01]  /*1660*/  SHF.L.U32 R2, R17, 0x1f, RZ ;  /* 0x0000001f11027819 */ /* 0x000fe200000006ff */
[----:B-1----:R-:W-:Y:S01]  /*1670*/  ULEA UR4, UR37, UR4, 0x18 ;  /* 0x0000000425047291 */ /* 0x002fe2000f8ec0ff */
[----:B------:R-:W-:Y:S01]  /*1680*/  R2UR UR35, R15 ;  /* 0x000000000f2372ca */ /* 0x000fe200000e0000 */
[----:B------:R-:W-:Y:S01]  /*1690*/  UISETP.GE.U32.AND UP0, UPT, UR13, 0x7f, UPT ;  /* 0x0000007f0d00788c */ /* 0x000fe2000bf06070 */
[----:B------:R-:W-:Y:S01]  /*16a0*/  R2UR UR11, R14 ;  /* 0x000000000e0b72ca */ /* 0x000fe200000e0000 */
[----:B------:R-:W-:Y:S01]  /*16b0*/  ULEA UR8, UR6, UR4, 0x3 ;  /* 0x0000000406087291 */ /* 0x000fe2000f8e18ff */
[----:B------:R-:W-:-:S08]  /*16c0*/  UMOV UR24, URZ ;  /* 0x000000ff00187c82 */ /* 0x000fd00008000000 */
[----:B------:R1:W4:Y:S01]  /*16d0*/  SYNCS.PHASECHK.TRANS64.TRYWAIT P0, [UR8+0x40], R2 ;  /* 0x00004002ff0075a7 */ /* 0x0003220008001108 */
[----:B------:R-:W-:Y:S02]  /*16e0*/  USHF.L.U32 UR35, UR35, 0x7, URZ ;  /* 0x0000000723237899 */ /* 0x000fe400080006ff */
[----:B------:R-:W-:Y:S01]  /*16f0*/  USHF.L.U32 UR11, UR11, 0x6, URZ ;  /* 0x000000060b0b7899 */ /* 0x000fe200080006ff */
[----:B------:R-:W-:Y:S11]  /*1700*/  BRA.U !UP0, `(.L_x_20) ;  /* 0x0000000108a87547 */ /* 0x000ff6000b800000 */
[----:B------:R-:W-:Y:S01]  /*1710*/  UMOV UR16, URZ ;  /* 0x000000ff00107c82 */ /* 0x000fe20008000000 */
[----:B------:R-:W-:-:S05]  /*1720*/  UMOV UR17, UR6 ;  /* 0x0000000600117c82 */ /* 0x000fca0008000000 */
.L_x_25:
[----:B-1----:R-:W-:Y:S01]  /*1730*/  ULEA UR33, UR17, UR4, 0x3 ;  /* 0x0000000411217291 */ /* 0x002fe2000f8e18ff */
[----:B----4-:R-:W-:Y:S01]  /*1740*/  @!P5 MOV R3, 0x6000 ;  /* 0x000060000003d802 */ /* 0x010fe20000000f00 */
[----:B----4-:R-:W-:Y:S10]  /*1750*/  @P0 BRA `(.L_x_21) ;  /* 0x00000000000c0947 */ /* 0x010ff40003800000 */
[----:B------:R-:W-:-:S04]  /*1760*/  SHF.L.U32 R4, R17, 0x1f, RZ ;  /* 0x0000001f11047819 */ /* 0x000fc800000006ff */
[----:B------:R-:W4:Y:S02]  /*1770*/  SYNCS.PHASECHK.TRANS64.TRYWAIT P0, [UR33+0x40], R4 ;  /* 0x00004004ff0075a7 */ /* 0x000f240008001121 */
[----:B----4-:R-:W-:Y:S05]  /*1780*/  @!P0 BRA `(.L_x_22) ;  /* 0x0000006000048947 */ /* 0x010fea0003800000 */
.L_x_21:
[----:B------:R4:W-:Y:S01]  /*1790*/  @!P5 SYNCS.ARRIVE.TRANS64 RZ, [UR33], R3 ;  /* 0x00000003ffffd9a7 */ /* 0x0009e20008000021 */
[----:B------:R-:W-:Y:S04]  /*17a0*/  BSSY.RECONVERGENT B0, `(.L_x_23) ;  /* 0x0000003000007945 */ /* 0x000fe80003800200 */
[----:B------:R-:W-:Y:S05]  /*17b0*/  @P4 BRA `(.L_x_24) ;  /* 0x0000000000044947 */ /* 0x000fea0003800000 */
[----:B------:R-:W-:Y:S05]  /*17c0*/  BPT.TRAP 0x1 ;  /* 0x000000040000795c */ /* 0x000fea0000300000 */
.L_x_24:
[----:B------:R-:W-:Y:S05]  /*17d0*/  BSYNC.RECONVERGENT B0 ;  /* 0x0000000000007941 */ /* 0x000fea0003800200 */
.L_x_23:
[----:B------:R-:W-:Y:S02]  /*17e0*/  UIADD3 UR6, UPT, UPT, UR17, 0x1, URZ ;  /* 0x0000000111067890 */ /* 0x000fe4000fffe0ff */
[----:B------:R-:W-:Y:S02]  /*17f0*/  ULEA UR32, UR17, UR4, 0xe ;  /* 0x0000000411207291 */ /* 0x000fe4000f8e70ff */
[----:B------:R-:W-:Y:S02]  /*1800*/  UISETP.NE.AND UP0, UPT, UR6, 0x8, UPT ;  /* 0x000000080600788c */ /* 0x000fe4000bf05270 */
[----:B------:R-:W-:Y:S02]  /*1810*/  UIADD3 UR26, UP1, UPT, UR22, 0x80, URZ ;  /* 0x00000080161a7890 */ /* 0x000fe4000ff3e0ff */
[----:B------:R-:W-:Y:S02]  /*1820*/  USEL UR9, URZ, 0x1, UP0 ;  /* 0x00000001ff097887 */ /* 0x000fe40008000000 */
[----:B------:R-:W-:-:S02]  /*1830*/  USEL UR6, UR6, URZ, UP0 ;  /* 0x000000ff06067287 */ /* 0x000fc40008000000 */
[----:B------:R-:W-:Y:S02]  /*1840*/  UIADD3 UR20, UP0, UPT, UR22, 0x180, URZ ;  /* 0x0000018016147890 */ /* 0x000fe4000ff1e0ff */
[----:B------:R-:W-:Y:S01]  /*1850*/  ULEA UR8, UR6, UR4, 0x3 ;  /* 0x0000000406087291 */ /* 0x000fe2000f8e18ff */
[----:B------:R-:W-:Y:S01]  /*1860*/  LOP3.LUT R17, R17, UR9, RZ, 0x3c, !PT ;  /* 0x0000000911117c12 */ /* 0x000fe2000f8e3cff */
[----:B------:R-:W-:Y:S02]  /*1870*/  USHF.L.U32 UR34, UR16, 0x6, URZ ;  /* 0x0000000610227899 */ /* 0x000fe400080006ff */
[----:B------:R-:W-:Y:S01]  /*1880*/  UIADD3.X UR27, UPT, UPT, URZ, UR23, URZ, UP1, !UPT ;  /* 0x00000017ff1b7290 */ /* 0x000fe20008ffe4ff */
[----:B-1----:R-:W-:Y:S01]  /*1890*/  SHF.L.U32 R2, R17, 0x1f, RZ ;  /* 0x0000001f11027819 */ /* 0x002fe200000006ff */
[----:B------:R-:W-:Y:S02]  /*18a0*/  UIADD3 UR32, UPT, UPT, UR32, 0x6400, URZ ;  /* 0x0000640020207890 */ /* 0x000fe4000fffe0ff */
[----:B------:R-:W-:Y:S01]  /*18b0*/  UIADD3.X UR21, UPT, UPT, URZ, UR23, URZ, UP0, !UPT ;  /* 0x00000017ff157290 */ /* 0x000fe200087fe4ff */
[----:B------:R1:W1:Y:S01]  /*18c0*/  SYNCS.PHASECHK.TRANS64.TRYWAIT P0, [UR8+0x40], R2 ;  /* 0x00004002ff0075a7 */ /* 0x0002620008001108 */
[----:B------:R-:W-:Y:S01]  /*18d0*/  ULEA UR8, UR17, UR4, 0xd ;  /* 0x0000000411087291 */ /* 0x000fe2000f8e68ff */
[----:B------:R-:W-:Y:S01]  /*18e0*/  UMOV UR18, 0x0 ;  /* 0x0000000000127882 */ /* 0x000fe20000000000 */
[----:B------:R-:W-:-:S02]  /*18f0*/  UMOV UR19, 0x10000000 ;  /* 0x1000000000137882 */ /* 0x000fc40000000000 */
[----:B------:R-:W-:Y:S01]  /*1900*/  UIADD3 UR8, UPT, UPT, UR8, 0x26400, URZ ;  /* 0x0002640008087890 */ /* 0x000fe2000fffe0ff */
[----:B------:R1:W-:Y:S01]  /*1910*/  UTMALDG.3D [UR32], [UR26], desc[UR18] ;  /* 0x000012201a0075b4 */ /* 0x0003e20008011000 */
[----:B------:R-:W-:Y:S01]  /*1920*/  UMOV UR12, UR36 ;  /* 0x00000024000c7c82 */ /* 0x000fe20008000000 */
[----:B------:R-:W-:Y:S01]  /*1930*/  UMOV UR9, UR33 ;  /* 0x0000002100097c82 */ /* 0x000fe20008000000 */
[----:B------:R-:W-:Y:S01]  /*1940*/  UMOV UR10, UR34 ;  /* 0x00000022000a7c82 */ /* 0x000fe20008000000 */
[----:B------:R-:W-:Y:S01]  /*1950*/  UIADD3 UR16, UPT, UPT, UR16, 0x1, URZ ;  /* 0x0000000110107890 */ /* 0x000fe2000fffe0ff */
[----:B------:R-:W-:Y:S01]  /*1960*/  UMOV UR24, UR5 ;  /* 0x0000000500187c82 */ /* 0x000fe20008000000 */
[----:B------:R-:W-:Y:S02]  /*1970*/  UMOV UR17, UR6 ;  /* 0x0000000600117c82 */ /* 0x000fe40008000000 */
[----:B------:R1:W-:Y:S01]  /*1980*/  UTMALDG.3D [UR8], [UR20], desc[UR18] ;  /* 0x00001208140075b4 */ /* 0x0003e20008011000 */
[----:B------:R-:W-:-:S09]  /*1990*/  UISETP.NE.AND UP0, UPT, UR16, UR5, UPT ;  /* 0x000000051000728c */ /* 0x000fd2000bf05270 */
[----:B------:R-:W-:Y:S05]  /*19a0*/  BRA.U UP0, `(.L_x_25) ;  /* 0xfffffffd00607547 */ /* 0x000fea000b83ffff */
.L_x_20:
[----:B-1--4-:R-:W-:Y:S01]  /*19b0*/  PLOP3.LUT P0, PT, PT, PT, UP3, 0x80, 0x8 ;  /* 0x000000000008781c */ /* 0x012fe20003f0f038 */
[----:B------:R-:W-:Y:S01]  /*19c0*/  ULEA UR8, UR6, UR4, 0x3 ;  /* 0x0000000406087291 */ /* 0x000fe2000f8e18ff */
[----:B------:R-:W-:Y:S01]  /*19d0*/  SHF.L.U32 R2, R17, 0x1f, RZ ;  /* 0x0000001f11027819 */ /* 0x000fe200000006ff */
[----:B------:R-:W-:-:S10]  /*19e0*/  UISETP.GT.AND UP0, UPT, UR15, UR14, UPT ;  /* 0x0000000e0f00728c */ /* 0x000fd4000bf04270 */
[----:B------:R-:W-:Y:S01]  /*19f0*/  @!P0 SYNCS.ARRIVE.TRANS64.A1T0 RZ, [UR4+0xb8], RZ ;  /* 0x0000b8ffffff89a7 */ /* 0x000fe20008100004 */
[----:B------:R1:W4:Y:S01]  /*1a00*/  SYNCS.PHASECHK.TRANS64.TRYWAIT P0, [UR8+0x40], R2 ;  /* 0x00004002ff0075a7 */ /* 0x0003220008001108 */
[----:B------:R-:W-:Y:S05]  /*1a10*/  BRA.U !UP0, `(.L_x_26) ;  /* 0x0000000108ac7547 */ /* 0x000fea000b800000 */
[----:B------:R-:W-:Y:S01]  /*1a20*/  UIADD3 UR21, UPT, UPT, UR7, UR24, URZ ;  /* 0x0000001807157290 */ /* 0x000fe2000fffe0ff */
[----:B------:R-:W-:-:S11]  /*1a30*/  UMOV UR25, UR6 ;  /* 0x0000000600197c82 */ /* 0x000fd60008000000 */
.L_x_31:
[----:B-1----:R-:W-:Y:S01]  /*1a40*/  ULEA UR17, UR25, UR4, 0x3 ;  /* 0x0000000419117291 */ /* 0x002fe2000f8e18ff */
[----:B----4-:R-:W-:Y:S01]  /*1a50*/  @!P5 MOV R3, 0x6000 ;  /* 0x000060000003d802 */ /* 0x010fe20000000f00 */
[----:B----4-:R-:W-:Y:S10]  /*1a60*/  @P0 BRA `(.L_x_27) ;  /* 0x00000000000c0947 */ /* 0x010ff40003800000 */
[----:B------:R-:W-:-:S04]  /*1a70*/  SHF.L.U32 R4, R17, 0x1f, RZ ;  /* 0x0000001f11047819 */ /* 0x000fc800000006ff */
[----:B------:R-:W4:Y:S02]  /*1a80*/  SYNCS.PHASECHK.TRANS64.TRYWAIT P0, [UR17+0x40], R4 ;  /* 0x00004004ff0075a7 */ /* 0x000f240008001111 */
[----:B----4-:R-:W-:Y:S05]  /*1a90*/  @!P0 BRA `(.L_x_28) ;  /* 0x0000005c00588947 */ /* 0x010fea0003800000 */
.L_x_27:
[----:B------:R4:W-:Y:S01]  /*1aa0*/  @!P5 SYNCS.ARRIVE.TRANS64 RZ, [UR17], R3 ;  /* 0x00000003ffffd9a7 */ /* 0x0009e20008000011 */
[----:B------:R-:W-:Y:S04]  /*1ab0*/  BSSY.RECONVERGENT B0, `(.L_x_29) ;  /* 0x0000003000007945 */ /* 0x000fe80003800200 */
[----:B------:R-:W-:Y:S05]  /*1ac0*/  @P4 BRA `(.L_x_30) ;  /* 0x0000000000044947 */ /* 0x000fea0003800000 */
[----:B------:R-:W-:Y:S05]  /*1ad0*/  BPT.TRAP 0x1 ;  /* 0x000000040000795c */ /* 0x000fea0000300000 */
.L_x_30:
[----:B------:R-:W-:Y:S05]  /*1ae0*/  BSYNC.RECONVERGENT B0 ;  /* 0x0000000000007941 */ /* 0x000fea0003800200 */
.L_x_29:
        /* <DEDUP_REMOVED lines=10> */
[----:B------:R-:W-:Y:S01]  /*1b90*/  UIADD3 UR16, UPT, UPT, UR16, 0x6400, URZ ;  /* 0x0000640010107890 */ /* 0x000fe2000fffe0ff */
[----:B-1----:R-:W-:Y:S01]  /*1ba0*/  SHF.L.U32 R2, R17, 0x1f, RZ ;  /* 0x0000001f11027819 */ /* 0x002fe200000006ff */
[----:B------:R-:W-:Y:S02]  /*1bb0*/  UIADD3.X UR31, UPT, UPT, URZ, UR23, URZ, UP1, !UPT ;  /* 0x00000017ff1f7290 */ /* 0x000fe40008ffe4ff */
[----:B------:R-:W-:Y:S01]  /*1bc0*/  UIADD3.X UR29, UPT, UPT, URZ, UR23, URZ, UP0, !UPT ;  /* 0x00000017ff1d7290 */ /* 0x000fe200087fe4ff */
[----:B------:R1:W1:Y:S01]  /*1bd0*/  SYNCS.PHASECHK.TRANS64.TRYWAIT P0, [UR8+0x40], R2 ;  /* 0x00004002ff0075a7 */ /* 0x0002620008001108 */
[----:B------:R-:W-:Y:S01]  /*1be0*/  ULEA UR8, UR25, UR4, 0xd ;  /* 0x0000000419087291 */ /* 0x000fe2000f8e68ff */
[----:B------:R-:W-:Y:S01]  /*1bf0*/  UMOV UR26, 0x0 ;  /* 0x00000000001a7882 */ /* 0x000fe20000000000 */
[----:B------:R-:W-:-:S02]  /*1c00*/  UMOV UR27, 0x10000000 ;  /* 0x10000000001b7882 */ /* 0x000fc40000000000 */
[----:B------:R-:W-:Y:S01]  /*1c10*/  UIADD3 UR8, UPT, UPT, UR8, 0x26400, URZ ;  /* 0x0002640008087890 */ /* 0x000fe2000fffe0ff */
[----:B------:R-:W-:Y:S01]  /*1c20*/  UMOV UR19, UR35 ;  /* 0x0000002300137c82 */ /* 0x000fe20008000000 */
[----:B------:R-:W-:Y:S01]  /*1c30*/  UMOV UR20, UR36 ;  /* 0x0000002400147c82 */ /* 0x000fe20008000000 */
[----:B------:R-:W-:Y:S01]  /*1c40*/  UMOV UR12, UR36 ;  /* 0x00000024000c7c82 */ /* 0x000fe20008000000 */
[----:B------:R-:W-:Y:S01]  /*1c50*/  UMOV UR9, UR17 ;  /* 0x0000001100097c82 */ /* 0x000fe20008000000 */
[----:B------:R-:W-:Y:S01]  /*1c60*/  UMOV UR10, UR18 ;  /* 0x00000012000a7c82 */ /* 0x000fe20008000000 */
[----:B------:R1:W-:Y:S01]  /*1c70*/  UTMALDG.3D [UR16], [UR30], desc[UR26] ;  /* 0x00001a101e0075b4 */ /* 0x0003e20008011000 */
[----:B------:R-:W-:Y:S01]  /*1c80*/  UIADD3 UR24, UPT, UPT, UR24, 0x1, URZ ;  /* 0x0000000118187890 */ /* 0x000fe2000fffe0ff */
[----:B------:R-:W-:-:S03]  /*1c90*/  UMOV UR25, UR6 ;  /* 0x0000000600197c82 */ /* 0x000fc60008000000 */
[----:B------:R-:W-:Y:S01]  /*1ca0*/  UISETP.NE.AND UP0, UPT, UR24, UR21, UPT ;  /* 0x000000151800728c */ /* 0x000fe2000bf05270 */
[----:B------:R1:W-:Y:S08]  /*1cb0*/  UTMALDG.3D [UR8], [UR28], desc[UR26] ;  /* 0x00001a081c0075b4 */ /* 0x0003f00008011000 */
[----:B------:R-:W-:Y:S05]  /*1cc0*/  BRA.U UP0, `(.L_x_31) ;  /* 0xfffffffd005c7547 */ /* 0x000fea000b83ffff */
.L_x_26:
[C---:B-1----:R-:W-:Y:S01]  /*1cd0*/  LEA R2, R16.reuse, UR4, 0x3 ;  /* 0x0000000410027c11 */ /* 0x042fe2000f8e18ff */
[----:B------:R-:W-:Y:S01]  /*1ce0*/  NOP ;  /* 0x0000000000007918 */ /* 0x000fe20000000000 */
[----:B----4-:R-:W-:Y:S02]  /*1cf0*/  SHF.L.U32 R3, R13, 0x1f, RZ ;  /* 0x0000001f0d037819 */ /* 0x010fe400000006ff */
[----:B------:R-:W-:Y:S02]  /*1d00*/  LEA R4, R16, UR4, 0x4 ;  /* 0x0000000410047c11 */ /* 0x000fe4000f8e20ff */
[----:B------:R-:W1:Y:S02]  /*1d10*/  SYNCS.PHASECHK.TRANS64.TRYWAIT P0, [R2+URZ+0xc0], R3 ;  /* 0x0000c003020075a7 */ /* 0x000e6400080011ff */
[----:B-1----:R-:W-:Y:S05]  /*1d20*/  @!P0 BRA `(.L_x_32) ;  /* 0x0000005800cc8947 */ /* 0x002fea0003800000 */
.L_x_123:
[----:B------:R-:W4:Y:S01]  /*1d30*/  LDS.128 R4, [R4+0x150] ;  /* 0x0001500004047984 */ /* 0x000f220000000c00 */
[----:B---3--:R-:W-:Y:S01]  /*1d40*/  ISETP.GE.AND P0, PT, R40, 0x1, PT ;  /* 0x000000012800780c */ /* 0x008fe20003f06270 */
[----:B-1----:R-:W-:Y:S01]  /*1d50*/  VIADD R2, R2, 0xd0 ;  /* 0x000000d002027836 */ /* 0x002fe20000000000 */
[----:B------:R-:W-:Y:S01]  /*1d60*/  @!PT LDS RZ, [RZ] ;  /* 0x00000000fffff984 */ /* 0x000fe20000000800 */
[----:B------:R-:W-:Y:S01]  /*1d70*/  @!PT LDS RZ, [RZ] ;  /* 0x00000000fffff984 */ /* 0x000fe20000000800 */
[----:B------:R-:W-:Y:S01]  /*1d80*/  @!PT LDS RZ, [RZ] ;  /* 0x00000000fffff984 */ /* 0x000fe20000000800 */
[----:B------:R-:W-:Y:S01]  /*1d90*/  @!PT LDS RZ, [RZ] ;  /* 0x00000000fffff984 */ /* 0x000fe20000000800 */
[----:B------:R1:W-:Y:S06]  /*1da0*/  MEMBAR.ALL.CTA ;  /* 0x0000000000007992 */ /* 0x0003ec0000008000 */
[----:B-1----:R-:W1:Y:S01]  /*1db0*/  FENCE.VIEW.ASYNC.S ;  /* 0x00000000000073c6 */ /* 0x002e620000000000 */
[----:B------:R-:W-:-:S04]  /*1dc0*/  PRMT R2, RZ, 0x654, R2 ;  /* 0x00000654ff027816 */ /* 0x000fc80000000002 */
[----:B-1----:R1:W-:Y:S01]  /*1dd0*/  SYNCS.ARRIVE.TRANS64.RED.A1T0 RZ, [R2+URZ], RZ ;  /* 0x000000ff02ff79a7 */ /* 0x0023e200081004ff */
[----:B----4-:R-:W-:-:S13]  /*1de0*/  LOP3.LUT P2, RZ, R6, 0x1, RZ, 0xc0, !PT ;  /* 0x0000000106ff7812 */ /* 0x010fda000784c0ff */
[----:B------:R-:W-:Y:S01]  /*1df0*/  @P2 SHF.R.U32.HI R3, RZ, 0x10, R5 ;  /* 0x00000010ff032819 */ /* 0x000fe20000011605 */
[----:B------:R-:W-:Y:S01]  /*1e00*/  VOTEU.ANY UP0, P2 ;  /* 0x0000000000ff7886 */ /* 0x000fe20001000100 */
[----:B------:R-:W-:Y:S02]  /*1e10*/  @P2 MOV R10, R4 ;  /* 0x00000004000a2202 */ /* 0x000fe40000000f00 */
[----:B------:R-:W-:Y:S02]  /*1e20*/  @P2 R2UR.BROADCAST UR8, R3 ;  /* 0x00000000030822ca */ /* 0x000fe400008e0000 */
[----:B------:R-:W-:-:S11]  /*1e30*/  @P2 LOP3.LUT R9, R5, 0xffff, RZ, 0xc0, !PT ;  /* 0x0000ffff05092812 */ /* 0x000fd600078ec0ff */
[----:B------:R-:W-:Y:S01]  /*1e40*/  @UP0 UMOV UR36, UR8 ;  /* 0x0000000800240c82 */ /* 0x000fe20008000000 */
[----:B-1----:R-:W-:Y:S05]  /*1e50*/  @!P0 BRA `(.L_x_33) ;  /* 0x0000000000b88947 */ /* 0x002fea0003800000 */
[----:B------:R-:W2:Y:S01]  /*1e60*/  LDC.64 R4, c[0x0][0xb18] ;  /* 0x0002c600ff047b82 */ /* 0x000ea20000000a00 */
[----:B------:R-:W-:-:S07]  /*1e70*/  ISETP.NE.AND P3, PT, R40, 0x1, PT ;  /* 0x000000012800780c */ /* 0x000fce0003f65270 */
[----:B------:R-:W1:Y:S08]  /*1e80*/  LDC.64 R6, c[0x0][0xb10] ;  /* 0x0002c400ff067b82 */ /* 0x000e700000000a00 */
[----:B------:R-:W3:Y:S08]  /*1e90*/  LDC R14, c[0x0][0xb20] ;  /* 0x0002c800ff0e7b82 */ /* 0x000ef00000000800 */
[----:B------:R-:W4:Y:S01]  /*1ea0*/  LDC R15, c[0x0][0xb0c] ;  /* 0x0002c300ff0f7b82 */ /* 0x000f220000000800 */
[----:B--2---:R-:W-:Y:S01]  /*1eb0*/  IMAD.HI.U32 R19, R0, R5, RZ ;  /* 0x0000000500137227 */ /* 0x004fe200078e00ff */
[----:B------:R-:W-:-:S03]  /*1ec0*/  ISETP.NE.AND P0, PT, R4, 0x1, PT ;  /* 0x000000010400780c */ /* 0x000fc60003f05270 */
[----:B------:R-:W-:-:S03]  /*1ed0*/  IMAD.HI.U32 R5, R9, R5, RZ ;  /* 0x0000000509057227 */ /* 0x000fc600078e00ff */
[----:B------:R-:W2:Y:S01]  /*1ee0*/  LDC.64 R2, c[0x0][0xb28] ;  /* 0x0002ca00ff027b82 */ /* 0x000ea20000000a00 */
[----:B-1----:R-:W-:-:S04]  /*1ef0*/  IMAD.HI.U32 R20, R8, R6, RZ ;  /* 0x0000000608147227 */ /* 0x002fc800078e00ff */
[----:B------:R-:W-:Y:S01]  /*1f00*/  IMAD.HI.U32 R21, R10, R6, RZ ;  /* 0x000000060a157227 */ /* 0x000fe200078e00ff */
[----:B------:R-:W-:Y:S02]  /*1f10*/  SHF.R.U32.HI R20, RZ, R7, R20 ;  /* 0x00000007ff147219 */ /* 0x000fe40000011614 */
[-C--:B---3--:R-:W-:Y:S02]  /*1f20*/  SHF.R.U32.HI R19, RZ, R14.reuse, R19 ;  /* 0x0000000eff137219 */ /* 0x088fe40000011613 */
[----:B------:R-:W-:Y:S02]  /*1f30*/  SHF.R.U32.HI R5, RZ, R14, R5 ;  /* 0x0000000eff057219 */ /* 0x000fe40000011605 */
[----:B------:R-:W-:Y:S02]  /*1f40*/  SEL R19, R0, R19, !P0 ;  /* 0x0000001300137207 */ /* 0x000fe40004000000 */
[----:B------:R-:W-:Y:S02]  /*1f50*/  SHF.R.U32.HI R21, RZ, R7, R21 ;  /* 0x00000007ff157219 */ /* 0x000fe40000011615 */
[----:B----4-:R-:W-:-:S02]  /*1f60*/  ISETP.NE.AND P1, PT, R15, 0x1, PT ;  /* 0x000000010f00780c */ /* 0x010fc40003f25270 */
[----:B------:R-:W-:Y:S02]  /*1f70*/  SEL R5, R9, R5, !P0 ;  /* 0x0000000509057207 */ /* 0x000fe40004000000 */
[----:B------:R-:W-:Y:S02]  /*1f80*/  SEL R20, R8, R20, !P1 ;  /* 0x0000001408147207 */ /* 0x000fe40004800000 */
[----:B------:R-:W-:Y:S01]  /*1f90*/  SEL R21, R10, R21, !P1 ;  /* 0x000000150a157207 */ /* 0x000fe20004800000 */
[----:B--2---:R-:W-:-:S04]  /*1fa0*/  IMAD.HI.U32 R18, R19, R2, RZ ;  /* 0x0000000213127227 */ /* 0x004fc800078e00ff */
        /* <DEDUP_REMOVED lines=10> */
[----:B------:R-:W-:-:S04]  /*2050*/  @!P0 IMAD.HI.U32 R7, R21, R2, RZ ;  /* 0x0000000215078227 */ /* 0x000fc800078e00ff */
[----:B------:R-:W-:Y:S01]  /*2060*/  IMAD.MOV R2, RZ, RZ, -R6 ;  /* 0x000000ffff027224 */ /* 0x000fe200078e0a06 */
[----:B------:R-:W-:Y:S02]  /*2070*/  @!P0 SHF.R.U32.HI R3, RZ, R3, R7 ;  /* 0x00000003ff038219 */ /* 0x000fe40000011607 */
[----:B------:R-:W-:Y:S01]  /*2080*/  IADD3 R7, PT, PT, -R5, RZ, RZ ;  /* 0x000000ff05077210 */ /* 0x000fe20007ffe1ff */
[----:B------:R-:W-:Y:S01]  /*2090*/  IMAD R2, R40, R2, R5 ;  /* 0x0000000228027224 */ /* 0x000fe200078e0205 */
        /* <DEDUP_REMOVED lines=10> */
.L_x_33:
[----:B------:R-:W1:Y:S02]  /*2140*/  LDCU UR8, c[0x0][0xb30] ;  /* 0x00016600ff0877ac */ /* 0x000e640008000800 */
[----:B-1----:R-:W-:-:S09]  /*2150*/  UISETP.NE.AND UP0, UPT, UR8, 0x1, UPT ;  /* 0x000000010800788c */ /* 0x002fd2000bf05270 */
[----:B------:R-:W-:Y:S05]  /*2160*/  BRA.U UP0, `(.L_x_34) ;  /* 0x0000000100407547 */ /* 0x000fea000b800000 */
[----:B------:R-:W1:Y:S08]  /*2170*/  LDC.64 R4, c[0x0][0xb10] ;  /* 0x0002c400ff047b82 */ /* 0x000e700000000a00 */
[----:B------:R-:W3:Y:S08]  /*2180*/  LDC.64 R2, c[0x0][0xb18] ;  /* 0x0002c600ff027b82 */ /* 0x000ef00000000a00 */
[----:B------:R-:W4:Y:S08]  /*2190*/  LDC R6, c[0x0][0xb20] ;  /* 0x0002c800ff067b82 */ /* 0x000f300000000800 */
[----:B------:R-:W2:Y:S01]  /*21a0*/  LDC R7, c[0x0][0xb0c] ;  /* 0x0002c300ff077b82 */ /* 0x000ea20000000800 */
[----:B-1----:R-:W-:-:S05]  /*21b0*/  IMAD.HI.U32 R4, R10, R4, RZ ;  /* 0x000000040a047227 */ /* 0x002fca00078e00ff */
[----:B------:R-:W-:Y:S01]  /*21c0*/  SHF.R.U32.HI R4, RZ, R5, R4 ;  /* 0x00000005ff047219 */ /* 0x000fe20000011604 */
[----:B---3--:R-:W-:Y:S01]  /*21d0*/  IMAD.HI.U32 R3, R9, R3, RZ ;  /* 0x0000000309037227 */ /* 0x008fe200078e00ff */
[----:B------:R-:W-:-:S04]  /*21e0*/  ISETP.NE.AND P0, PT, R2, 0x1, PT ;  /* 0x000000010200780c */ /* 0x000fc80003f05270 */
[----:B----4-:R-:W-:-:S04]  /*21f0*/  SHF.R.U32.HI R3, RZ, R6, R3 ;  /* 0x00000006ff037219 */ /* 0x010fc80000011603 */
[----:B------:R-:W-:Y:S02]  /*2200*/  SEL R3, R9, R3, !P0 ;  /* 0x0000000309037207 */ /* 0x000fe40004000000 */
[----:B--2---:R-:W-:-:S04]  /*2210*/  ISETP.NE.AND P1, PT, R7, 0x1, PT ;  /* 0x000000010700780c */ /* 0x004fc80003f25270 */
[----:B------:R-:W-:-:S05]  /*2220*/  SEL R4, R10, R4, !P1 ;  /* 0x000000040a047207 */ /* 0x000fca0004800000 */
[----:B------:R-:W-:Y:S02]  /*2230*/  IMAD.IADD R5, R3, 0x1, -R4 ;  /* 0x0000000103057824 */ /* 0x000fe400078e0a04 */
[----:B------:R-:W-:Y:S02]  /*2240*/  IMAD.IADD R3, R4, 0x1, -R3 ;  /* 0x0000000104037824 */ /* 0x000fe400078e0a03 */
[----:B------:R-:W-:Y:S02]  /*2250*/  IMAD R10, R5, R7, R10 ;  /* 0x00000007050a7224 */ /* 0x000fe400078e020a */
[----:B------:R-:W-:-:S07]  /*2260*/  IMAD R9, R3, R2, R9 ;  /* 0x0000000203097224 */ /* 0x000fce00078e0209 */
.L_x_34:
[----:B------:R-:W-:Y:S01]  /*2270*/  VIADD R16, R16, 0x1 ;  /* 0x0000000110107836 */ /* 0x000fe20000000000 */
[----:B------:R-:W-:Y:S01]  /*2280*/  UPLOP3.LUT UP3, UPT, UPT, UPT, UPT, 0x80, 0x8 ;  /* 0x000000000008789c */ /* 0x000fe20003f6f070 */
[----:B------:R-:W-:Y:S02]  /*2290*/  IMAD.IADD R15, R10, 0x1, R91 ;  /* 0x000000010a0f7824 */ /* 0x000fe400078e025b */
[----:B------:R-:W-:Y:S01]  /*22a0*/  IMAD.IADD R14, R9, 0x1, R90 ;  /* 0x00000001090e7824 */ /* 0x000fe200078e025a */
[----:B------:R-:W-:-:S04]  /*22b0*/  ISETP.NE.AND P0, PT, R16, 0x2, PT ;  /* 0x000000021000780c */ /* 0x000fc80003f05270 */
[----:B------:R-:W-:Y:S02]  /*22c0*/  SEL R2, RZ, 0x1, P0 ;  /* 0x00000001ff027807 */ /* 0x000fe40000000000 */
[----:B------:R-:W-:Y:S02]  /*22d0*/  SEL R16, R16, RZ, P0 ;  /* 0x000000ff10107207 */ /* 0x000fe40000000000 */
[----:B------:R-:W-:Y:S01]  /*22e0*/  LOP3.LUT R13, R13, R2, RZ, 0x3c, !PT ;  /* 0x000000020d0d7212 */ /* 0x000fe200078e3cff */
[----:B------:R-:W-:Y:S06]  /*22f0*/  @P2 BRA `(.L_x_35) ;  /* 0xfffffff000942947 */ /* 0x000fec000383ffff */
[----:B------:R-:W-:Y:S01]  /*2300*/  UIADD3 UR4, UPT, UPT, UR4, 0x40, URZ ;  /* 0x0000004004047890 */ /* 0x000fe2000fffe0ff */
[----:B------:R-:W-:-:S03]  /*2310*/  SHF.L.U32 R2, R17, 0x1f, RZ ;  /* 0x0000001f11027819 */ /* 0x000fc600000006ff */
[----:B------:R-:W-:-:S09]  /*2320*/  ULEA UR5, UR6, UR4, 0x3 ;  /* 0x0000000406057291 */ /* 0x000fd2000f8e18ff */
[----:B------:R-:W1:Y:S02]  /*2330*/  SYNCS.PHASECHK.TRANS64.TRYWAIT P0, [UR5], R2 ;  /* 0x00000002ff0075a7 */ /* 0x000e640008001105 */
[----:B-1----:R-:W-:Y:S05]  /*2340*/  @!P0 BRA `(.L_x_36) ;  /* 0x0000005400588947 */ /* 0x002fea0003800000 */
.L_x_125:
[----:B------:R-:W-:-:S04]  /*2350*/  UIADD3 UR6, UPT, UPT, UR6, 0x1, URZ ;  /* 0x0000000106067890 */ /* 0x000fc8000fffe0ff */
[----:B------:R-:W-:-:S04]  /*2360*/  UISETP.NE.AND UP0, UPT, UR6, 0x8, UPT ;  /* 0x000000080600788c */ /* 0x000fc8000bf05270 */
[----:B------:R-:W-:Y:S02]  /*2370*/  USEL UR7, URZ, 0x1, UP0 ;  /* 0x00000001ff077887 */ /* 0x000fe40008000000 */
[----:B------:R-:W-:-:S04]  /*2380*/  USEL UR6, UR6, URZ, UP0 ;  /* 0x000000ff06067287 */ /* 0x000fc80008000000 */
[----:B------:R-:W-:Y:S01]  /*2390*/  ULEA UR5, UR6, UR4, 0x3 ;  /* 0x0000000406057291 */ /* 0x000fe2000f8e18ff */
[----:B-1----:R-:W-:-:S04]  /*23a0*/  LOP3.LUT R2, R17, UR7, RZ, 0x3c, !PT ;  /* 0x0000000711027c12 */ /* 0x002fc8000f8e3cff */
[----:B------:R-:W-:-:S04]  /*23b0*/  SHF.L.U32 R3, R2, 0x1f, RZ ;  /* 0x0000001f02037819 */ /* 0x000fc800000006ff */
[----:B------:R-:W1:Y:S02]  /*23c0*/  SYNCS.PHASECHK.TRANS64.TRYWAIT P0, [UR5], R3 ;  /* 0x00000003ff0075a7 */ /* 0x000e640008001105 */
[----:B-1----:R-:W-:Y:S05]  /*23d0*/  @!P0 BRA `(.L_x_37) ;  /* 0x00000054004c8947 */ /* 0x002fea0003800000 */
.L_x_127:
[----:B------:R-:W-:-:S04]  /*23e0*/  UIADD3 UR6, UPT, UPT, UR6, 0x1, URZ ;  /* 0x0000000106067890 */ /* 0x000fc8000fffe0ff */
[----:B------:R-:W-:-:S04]  /*23f0*/  UISETP.NE.AND UP0, UPT, UR6, 0x8, UPT ;  /* 0x000000080600788c */ /* 0x000fc8000bf05270 */
[----:B------:R-:W-:Y:S02]  /*2400*/  USEL UR7, URZ, 0x1, UP0 ;  /* 0x00000001ff077887 */ /* 0x000fe40008000000 */
[----:B------:R-:W-:-:S04]  /*2410*/  USEL UR6, UR6, URZ, UP0 ;  /* 0x000000ff06067287 */ /* 0x000fc80008000000 */
[----:B------:R-:W-:Y:S01]  /*2420*/  ULEA UR5, UR6, UR4, 0x3 ;  /* 0x0000000406057291 */ /* 0x000fe2000f8e18ff */
[----:B------:R-:W-:-:S04]  /*2430*/  LOP3.LUT R2, R2, UR7, RZ, 0x3c, !PT ;  /* 0x0000000702027c12 */ /* 0x000fc8000f8e3cff */
[----:B-1----:R-:W-:-:S04]  /*2440*/  SHF.L.U32 R3, R2, 0x1f, RZ ;  /* 0x0000001f02037819 */ /* 0x002fc800000006ff */
[----:B------:R-:W1:Y:S02]  /*2450*/  SYNCS.PHASECHK.TRANS64.TRYWAIT P0, [UR5], R3 ;  /* 0x00000003ff0075a7 */ /* 0x000e640008001105 */
[----:B-1----:R-:W-:Y:S05]  /*2460*/  @!P0 BRA `(.L_x_38) ;  /* 0x0000005400408947 */ /* 0x002fea0003800000 */
.L_x_129:
        /* <DEDUP_REMOVED lines=9> */
.L_x_131:
        /* <DEDUP_REMOVED lines=9> */
.L_x_133:
        /* <DEDUP_REMOVED lines=9> */
.L_x_135:
        /* <DEDUP_REMOVED lines=9> */
.L_x_137:
[----:B------:R-:W-:-:S04]  /*26b0*/  UIADD3 UR6, UPT, UPT, UR6, 0x1, URZ ;  /* 0x0000000106067890 */ /* 0x000fc8000fffe0ff */
[----:B------:R-:W-:-:S04]  /*26c0*/  UISETP.NE.AND UP0, UPT, UR6, 0x8, UPT ;  /* 0x000000080600788c */ /* 0x000fc8000bf05270 */
[----:B------:R-:W-:Y:S02]  /*26d0*/  USEL UR5, URZ, 0x1, UP0 ;  /* 0x00000001ff057887 */ /* 0x000fe40008000000 */
[----:B------:R-:W-:-:S04]  /*26e0*/  USEL UR6, UR6, URZ, UP0 ;  /* 0x000000ff06067287 */ /* 0x000fc80008000000 */
[----:B------:R-:W-:Y:S01]  /*26f0*/  ULEA UR6, UR6, UR4, 0x3 ;  /* 0x0000000406067291 */ /* 0x000fe2000f8e18ff */
[----:B------:R-:W-:-:S04]  /*2700*/  LOP3.LUT R2, R2, UR5, RZ, 0x3c, !PT ;  /* 0x0000000502027c12 */ /* 0x000fc8000f8e3cff */
[----:B------:R-:W-:Y:S01]  /*2710*/  SHF.L.U32 R2, R2, 0x1f, RZ ;  /* 0x0000001f02027819 */ /* 0x000fe200000006ff */
[----:B-12---:R-:W-:-:S07]  /*2720*/  IMAD.U32 R0, RZ, RZ, UR6 ;  /* 0x00000006ff007e24 */ /* 0x006fce000f8e00ff */
.L_x_43:
[----:B-1----:R1:W2:Y:S02]  /*2730*/  SYNCS.PHASECHK.TRANS64.TRYWAIT P0, [R0+URZ], R2 ;  /* 0x00000002000075a7 */ /* 0x0022a400080011ff */
[----:B--2---:R-:W-:Y:S05]  /*2740*/  @!P0 NANOSLEEP.SYNCS 0x989680 ;  /* 0x009896800000895d */ /* 0x004fea0003900000 */
[----:B------:R-:W2:Y:S02]  /*2750*/  @!P0 SYNCS.PHASECHK.TRANS64 P0, [R0+URZ], R2 ;  /* 0x00000002000085a7 */ /* 0x000ea400080010ff */
[----:B--2---:R-:W-:Y:S05]  /*2760*/  @P0 EXIT ;  /* 0x000000000000094d */ /* 0x004fea0003800000 */
[----:B------:R-:W-:Y:S05]  /*2770*/  BRA `(.L_x_43) ;  /* 0xfffffffc00ec7947 */ /* 0x000fea000383ffff */
.L_x_17:
[----:B------:R-:W-:-:S04]  /*2780*/  UISETP.NE.AND UP1, UPT, UR37, URZ, UPT ;  /* 0x000000ff2500728c */ /* 0x000fc8000bf25270 */
[----:B------:R-:W-:-:S09]  /*2790*/  UISETP.NE.OR UP1, UPT, UR8, 0x1, UP1 ;  /* 0x000000010800788c */ /* 0x000fd20008f25670 */
[----:B------:R-:W-:Y:S05]  /*27a0*/  BRA.U UP1, `(.L_x_44) ;  /* 0x0000000501487547 */ /* 0x000fea000b800000 */
[----:B------:R-:W-:Y:S01]  /*27b0*/  ISETP.NE.AND P2, PT, R2, RZ, PT ;  /* 0x000000ff0200720c */ /* 0x000fe20003f45270 */
[----:B------:R-:W-:Y:S01]  /*27c0*/  IMAD.MOV.U32 R12, RZ, RZ, 0x1 ;  /* 0x00000001ff0c7424 */ /* 0x000fe200078e00ff */
[----:B------:R-:W-:Y:S02]  /*27d0*/  CS2R R10, SRZ ;  /* 0x00000000000a7805 */ /* 0x000fe4000001ff00 */
[----:B------:R-:W-:Y:S01]  /*27e0*/  CS2R R8, SRZ ;  /* 0x0000000000087805 */ /* 0x000fe2000001ff00 */
[----:B------:R-:W-:Y:S01]  /*27f0*/  UMOV UR4, 0x400 ;  /* 0x0000040000047882 */ /* 0x000fe20000000000 */
[----:B------:R-:W-:Y:S01]  /*2800*/  UMOV UR6, URZ ;  /* 0x000000ff00067c82 */ /* 0x000fe20008000000 */
[----:B------:R-:W-:-:S12]  /*2810*/  ULEA UR37, UR37, UR4, 0x18 ;  /* 0x0000000425257291 */ /* 0x000fd8000f8ec0ff */
.L_x_48:
[----:B------:R-:W-:Y:S02]  /*2820*/  LEA R0, R8, UR37, 0x3 ;  /* 0x0000002508007c11 */ /* 0x000fe4000f8e18ff */
[----:B------:R-:W-:-:S03]  /*2830*/  SHF.L.U32 R4, R9, 0x1f, RZ ;  /* 0x0000001f09047819 */ /* 0x000fc600000006ff */
[----:B------:R-:W-:Y:S01]  /*2840*/  VIADD R5, R0, 0x130 ;  /* 0x0000013000057836 */ /* 0x000fe20000000000 */
[----:B------:R-:W1:Y:S02]  /*2850*/  SYNCS.PHASECHK.TRANS64.TRYWAIT P0, [R0+URZ+0x120], R4 ;  /* 0x00012004000075a7 */ /* 0x000e6400080011ff */
[----:B-1----:R-:W-:Y:S05]  /*2860*/  @!P0 BRA `(.L_x_45) ;  /* 0x0000005000b88947 */ /* 0x002fea0003800000 */
.L_x_138:
[----:B------:R-:W-:Y:S01]  /*2870*/  ULEA UR5, UR6, UR37, 0x3 ;  /* 0x0000002506057291 */ /* 0x000fe2000f8e18ff */
[----:B-1----:R-:W-:Y:S01]  /*2880*/  PRMT R0, RZ, 0x654, R5 ;  /* 0x00000654ff007816 */ /* 0x002fe20000000005 */
[----:B------:R-:W-:Y:S01]  /*2890*/  @!P2 IMAD.MOV.U32 R4, RZ, RZ, 0x10 ;  /* 0x00000010ff04a424 */ /* 0x000fe200078e00ff */
[----:B------:R-:W-:Y:S01]  /*28a0*/  SHF.L.U32 R5, R12, 0x1f, RZ ;  /* 0x0000001f0c057819 */ /* 0x000fe200000006ff */
[----:B------:R-:W-:Y:S01]  /*28b0*/  UIADD3 UR4, UPT, UPT, UR5, 0xc0, URZ ;  /* 0x000000c005047890 */ /* 0x000fe2000fffe0ff */
[----:B------:R1:W-:Y:S05]  /*28c0*/  SYNCS.ARRIVE.TRANS64.RED.A1T0 RZ, [R0+URZ], RZ ;  /* 0x000000ff00ff79a7 */ /* 0x0003ea00081004ff */
[----:B------:R-:W-:Y:S01]  /*28d0*/  IMAD.U32 R6, RZ, RZ, UR4 ;  /* 0x00000004ff067e24 */ /* 0x000fe2000f8e00ff */
[----:B------:R-:W2:Y:S04]  /*28e0*/  SYNCS.PHASECHK.TRANS64.TRYWAIT P0, [UR5+0xd0], R5 ;  /* 0x0000d005ff0075a7 */ /* 0x000ea80008001105 */
[----:B------:R-:W-:Y:S01]  /*28f0*/  PRMT R6, R2, 0x654, R6 ;  /* 0x0000065402067816 */ /* 0x000fe20000000006 */
[----:B-12---:R-:W-:Y:S06]  /*2900*/  @!P0 BRA `(.L_x_46) ;  /* 0x0000005000a48947 */ /* 0x006fec0003800000 */
.L_x_140:
[----:B------:R-:W-:Y:S01]  /*2910*/  ULEA UR4, UR6, UR37, 0x4 ;  /* 0x0000002506047291 */ /* 0x000fe2000f8e20ff */
[----:B------:R-:W-:Y:S01]  /*2920*/  SEL R3, R6, R3, !P2 ;  /* 0x0000000306037207 */ /* 0x000fe20005000000 */
[----:B------:R-:W-:Y:S01]  /*2930*/  UIADD3 UR5, UPT, UPT, UR5, 0xc0, URZ ;  /* 0x000000c005057890 */ /* 0x000fe2000fffe0ff */
[----:B-1----:R-:W-:Y:S01]  /*2940*/  LEA R0, R11, UR37, 0x3 ;  /* 0x000000250b007c11 */ /* 0x002fe2000f8e18ff */
[----:B------:R-:W-:Y:S01]  /*2950*/  UIADD3 UR4, UPT, UPT, UR4, 0x150, URZ ;  /* 0x0000015004047890 */ /* 0x000fe2000fffe0ff */
[----:B------:R1:W-:Y:S01]  /*2960*/  @!P2 SYNCS.ARRIVE.TRANS64.RED RZ, [R3+URZ], R4 ;  /* 0x0000000403ffa9a7 */ /* 0x0003e200080004ff */
[----:B------:R-:W-:Y:S01]  /*2970*/  UIADD3 UR6, UPT, UPT, UR6, 0x1, URZ ;  /* 0x0000000106067890 */ /* 0x000fe2000fffe0ff */
[----:B------:R-:W-:-:S03]  /*2980*/  VIADD R8, R8, 0x1 ;  /* 0x0000000108087836 */ /* 0x000fc60000000000 */
[----:B------:R-:W-:Y:S02]  /*2990*/  UISETP.NE.AND UP0, UPT, UR6, 0x2, UPT ;  /* 0x000000020600788c */ /* 0x000fe4000bf05270 */
[----:B------:R-:W-:Y:S01]  /*29a0*/  ISETP.NE.AND P0, PT, R8, 0x2, PT ;  /* 0x000000020800780c */ /* 0x000fe20003f05270 */
[----:B------:R-:W-:Y:S06]  /*29b0*/  UGETNEXTWORKID.BROADCAST [UR4], [UR5] ;  /* 0x00000000040073ca */ /* 0x000fec0008000100 */
[----:B------:R-:W-:Y:S02]  /*29c0*/  USEL UR4, URZ, 0x1, UP0 ;  /* 0x00000001ff047887 */ /* 0x000fe40008000000 */
[----:B------:R-:W-:-:S04]  /*29d0*/  USEL UR6, UR6, URZ, UP0 ;  /* 0x000000ff06067287 */ /* 0x000fc80008000000 */
[----:B------:R-:W-:Y:S02]  /*29e0*/  LOP3.LUT R12, R12, UR4, RZ, 0x3c, !PT ;  /* 0x000000040c0c7c12 */ /* 0x000fe4000f8e3cff */
[----:B-1----:R-:W-:-:S04]  /*29f0*/  SHF.L.U32 R4, R10, 0x1f, RZ ;  /* 0x0000001f0a047819 */ /* 0x002fc800000006ff */
[----:B------:R-:W1:Y:S02]  /*2a00*/  SYNCS.PHASECHK.TRANS64.TRYWAIT P1, [R0+URZ+0xc0], R4 ;  /* 0x0000c004000075a7 */ /* 0x000e6400080211ff */
[----:B-1----:R-:W-:Y:S05]  /*2a10*/  @!P1 BRA `(.L_x_47) ;  /* 0x0000005000789947 */ /* 0x002fea0003800000 */
.L_x_141:
[C---:B-1----:R-:W-:Y:S01]  /*2a20*/  LEA R4, R11.reuse, UR37, 0x4 ;  /* 0x000000250b047c11 */ /* 0x042fe2000f8e20ff */
[----:B------:R-:W-:Y:S01]  /*2a30*/  VIADD R0, R0, 0xd0 ;  /* 0x000000d000007836 */ /* 0x000fe20000000000 */
[----:B------:R-:W-:Y:S01]  /*2a40*/  SEL R8, R8, RZ, P0 ;  /* 0x000000ff08087207 */ /* 0x000fe20000000000 */
[----:B------:R-:W-:-:S03]  /*2a50*/  VIADD R11, R11, 0x1 ;  /* 0x000000010b0b7836 */ /* 0x000fc60000000000 */
[----:B------:R-:W1:Y:S01]  /*2a60*/  LDS.128 R4, [R4+0x150] ;  /* 0x0001500004047984 */ /* 0x000e620000000c00 */
[----:B------:R-:W-:Y:S02]  /*2a70*/  PRMT R0, RZ, 0x654, R0 ;  /* 0x00000654ff007816 */ /* 0x000fe40000000000 */
[C---:B------:R-:W-:Y:S01]  /*2a80*/  ISETP.NE.AND P1, PT, R11.reuse, 0x2, PT ;  /* 0x000000020b00780c */ /* 0x040fe20003f25270 */
[----:B------:R-:W-:Y:S01]  /*2a90*/  @!PT LDS RZ, [RZ] ;  /* 0x00000000fffff984 */ /* 0x000fe20000000800 */
[----:B------:R-:W-:Y:S01]  /*2aa0*/  @!PT LDS RZ, [RZ] ;  /* 0x00000000fffff984 */ /* 0x000fe20000000800 */
[----:B------:R-:W-:Y:S01]  /*2ab0*/  @!PT LDS RZ, [RZ] ;  /* 0x00000000fffff984 */ /* 0x000fe20000000800 */
[----:B------:R-:W-:Y:S01]  /*2ac0*/  @!PT LDS RZ, [RZ] ;  /* 0x00000000fffff984 */ /* 0x000fe20000000800 */
[----:B------:R2:W-:Y:S06]  /*2ad0*/  MEMBAR.ALL.CTA ;  /* 0x0000000000007992 */ /* 0x0005ec0000008000 */
[----:B--2---:R-:W2:Y:S01]  /*2ae0*/  FENCE.VIEW.ASYNC.S ;  /* 0x00000000000073c6 */ /* 0x004ea20000000000 */
[----:B------:R-:W-:Y:S01]  /*2af0*/  SEL R11, R11, RZ, P1 ;  /* 0x000000ff0b0b7207 */ /* 0x000fe20000800000 */
[----:B--2---:R2:W-:Y:S01]  /*2b00*/  SYNCS.ARRIVE.TRANS64.RED.A1T0 RZ, [R0+URZ], RZ ;  /* 0x000000ff00ff79a7 */ /* 0x0045e200081004ff */
[----:B-1----:R-:W-:-:S02]  /*2b10*/  LOP3.LUT P3, RZ, R6, 0x1, RZ, 0xc0, !PT ;  /* 0x0000000106ff7812 */ /* 0x002fc4000786c0ff */
[----:B------:R-:W-:-:S04]  /*2b20*/  SEL R4, RZ, 0x1, P1 ;  /* 0x00000001ff047807 */ /* 0x000fc80000800000 */
[----:B------:R-:W-:Y:S02]  /*2b30*/  LOP3.LUT R10, R10, R4, RZ, 0x3c, !PT ;  /* 0x000000040a0a7212 */ /* 0x000fe400078e3cff */
[----:B--2---:R-:W-:-:S04]  /*2b40*/  SEL R0, RZ, 0x1, P0 ;  /* 0x00000001ff007807 */ /* 0x004fc80000000000 */
[----:B------:R-:W-:Y:S01]  /*2b50*/  LOP3.LUT R9, R9, R0, RZ, 0x3c, !PT ;  /* 0x0000000009097212 */ /* 0x000fe200078e3cff */
[----:B------:R-:W-:Y:S06]  /*2b60*/  @P3 BRA `(.L_x_48) ;  /* 0xfffffffc002c3947 */ /* 0x000fec000383ffff */
[----:B------:R-:W-:Y:S01]  /*2b70*/  ULEA UR5, UR6, UR37, 0x3 ;  /* 0x0000002506057291 */ /* 0x000fe2000f8e18ff */
[----:B------:R-:W-:-:S08]  /*2b80*/  SHF.L.U32 R2, R12, 0x1f, RZ ;  /* 0x0000001f0c027819 */ /* 0x000fd000000006ff */
[----:B------:R-:W1:Y:S02]  /*2b90*/  SYNCS.PHASECHK.TRANS64 P0, [UR5+0xd0], R2 ;  /* 0x0000d002ff0075a7 */ /* 0x000e640008001005 */
[----:B-1----:R-:W-:Y:S05]  /*2ba0*/  @P0 BRA `(.L_x_49) ;  /* 0x0000000000080947 */ /* 0x002fea0003800000 */
[----:B------:R-:W1:Y:S02]  /*2bb0*/  SYNCS.PHASECHK.TRANS64.TRYWAIT P0, [UR5+0xd0], R2 ;  /* 0x0000d002ff0075a7 */ /* 0x000e640008001105 */
[----:B-1----:R-:W-:Y:S05]  /*2bc0*/  @!P0 BRA `(.L_x_50) ;  /* 0x0000005000208947 */ /* 0x002fea0003800000 */
.L_x_49:
[----:B------:R-:W-:-:S04]  /*2bd0*/  UIADD3 UR4, UPT, UPT, UR6, 0x1, URZ ;  /* 0x0000000106047890 */ /* 0x000fc8000fffe0ff */
[----:B------:R-:W-:-:S04]  /*2be0*/  UISETP.NE.AND UP0, UPT, UR4, 0x2, UPT ;  /* 0x000000020400788c */ /* 0x000fc8000bf05270 */
[----:B------:R-:W-:Y:S02]  /*2bf0*/  USEL UR7, URZ, 0x1, UP0 ;  /* 0x00000001ff077887 */ /* 0x000fe40008000000 */
[----:B------:R-:W-:-:S04]  /*2c00*/  USEL UR4, UR4, URZ, UP0 ;  /* 0x000000ff04047287 */ /* 0x000fc80008000000 */
[----:B------:R-:W-:Y:S01]  /*2c10*/  ULEA UR4, UR4, UR37, 0x3 ;  /* 0x0000002504047291 */ /* 0x000fe2000f8e18ff */
[----:B-1----:R-:W-:-:S04]  /*2c20*/  LOP3.LUT R2, R12, UR7, RZ, 0x3c, !PT ;  /* 0x000000070c027c12 */ /* 0x002fc8000f8e3cff */
[----:B------:R-:W-:-:S04]  /*2c30*/  SHF.L.U32 R0, R2, 0x1f, RZ ;  /* 0x0000001f02007819 */ /* 0x000fc800000006ff */
[----:B------:R-:W1:Y:S02]  /*2c40*/  SYNCS.PHASECHK.TRANS64 P0, [UR4+0xd0], R0 ;  /* 0x0000d000ff0075a7 */ /* 0x000e640008001004 */
[----:B-1----:R-:W-:Y:S05]  /*2c50*/  @P0 EXIT ;  /* 0x000000000000094d */ /* 0x002fea0003800000 */
[----:B------:R-:W-:Y:S02]  /*2c60*/  SHF.L.U32 R2, R2, 0x1f, RZ ;  /* 0x0000001f02027819 */ /* 0x000fe400000006ff */
[----:B------:R-:W-:-:S07]  /*2c70*/  MOV R0, UR4 ;  /* 0x0000000400007c02 */ /* 0x000fce0008000f00 */
.L_x_51:
[----:B-1----:R1:W2:Y:S02]  /*2c80*/  SYNCS.PHASECHK.TRANS64.TRYWAIT P0, [R0+URZ+0xd0], R2 ;  /* 0x0000d002000075a7 */ /* 0x0022a400080011ff */
[----:B--2---:R-:W-:Y:S05]  /*2c90*/  @!P0 NANOSLEEP.SYNCS 0x989680 ;  /* 0x009896800000895d */ /* 0x004fea0003900000 */
[----:B------:R-:W2:Y:S02]  /*2ca0*/  @!P0 SYNCS.PHASECHK.TRANS64 P0, [R0+URZ+0xd0], R2 ;  /* 0x0000d002000085a7 */ /* 0x000ea400080010ff */
[----:B--2---:R-:W-:Y:S05]  /*2cb0*/  @P0 EXIT ;  /* 0x000000000000094d */ /* 0x004fea0003800000 */
[----:B------:R-:W-:Y:S05]  /*2cc0*/  BRA `(.L_x_51) ;  /* 0xfffffffc00ec7947 */ /* 0x000fea000383ffff */
.L_x_44:
[----:B------:R-:W-:-:S09]  /*2cd0*/  UISETP.NE.AND UP1, UPT, UR8, URZ, UPT ;  /* 0x000000ff0800728c */ /* 0x000fd2000bf25270 */
[----:B------:R-:W-:Y:S05]  /*2ce0*/  BRA.U UP1, `(.L_x_52) ;  /* 0x0000000d01b47547 */ /* 0x000fea000b800000 */
[----:B------:R-:W-:Y:S01]  /*2cf0*/  UMOV UR4, 0x40 ;  /* 0x0000004000047882 */ /* 0x000fe20000000000 */
[----:B------:R-:W-:Y:S01]  /*2d00*/  NOP ;  /* 0x0000000000007918 */ /* 0x000fe20000000000 */
[----:B------:R-:W-:Y:S01]  /*2d10*/  ULEA UR4, UR37, UR4, 0x18 ;  /* 0x0000000425047291 */ /* 0x000fe2000f8ec0ff */
[----:B------:R-:W-:Y:S02]  /*2d20*/  UMOV UR5, 0x400 ;  /* 0x0000040000057882 */ /* 0x000fe40000000000 */
[----:B------:R-:W-:-:S06]  /*2d30*/  ULEA UR37, UR37, UR5, 0x18 ;  /* 0x0000000525257291 */ /* 0x000fcc000f8ec0ff */
[----:B------:R-:W1:Y:S02]  /*2d40*/  LDS.U8 R0, [UR4+0x1c] ;  /* 0x00001c04ff007984 */ /* 0x000e640008000000 */
[----:B-1----:R-:W-:-:S13]  /*2d50*/  ISETP.NE.AND P0, PT, R0, RZ, PT ;  /* 0x000000ff0000720c */ /* 0x002fda0003f05270 */
[----:B------:R-:W-:Y:S05]  /*2d60*/  @P0 BRA `(.L_x_53) ;  /* 0x0000000000580947 */ /* 0x000fea0003800000 */
[----:B------:R-:W-:-:S13]  /*2d70*/  ELECT P0, URZ, PT ;  /* 0x0000000000ff782f */ /* 0x000fda0003800000 */
[----:B------:R-:W-:Y:S05]  /*2d80*/  @!P0 BRA `(.L_x_54) ;  /* 0x0000000000608947 */ /* 0x000fea0003800000 */
[----:B------:R-:W-:Y:S01]  /*2d90*/  UMOV UR5, 0x10 ;  /* 0x0000001000057882 */ /* 0x000fe20000000000 */
[----:B------:R-:W-:Y:S01]  /*2da0*/  HFMA2 R0, -RZ, RZ, 0, 5.9604644775390625e-08 ;  /* 0x00000001ff007431 */ /* 0x000fe200000001ff */
[----:B------:R-:W-:-:S03]  /*2db0*/  MOV R2, 0xffff ;  /* 0x0000ffff00027802 */ /* 0x000fc60000000f00 */
[----:B------:R-:W-:Y:S04]  /*2dc0*/  DEPBAR.LE SB1, 0x36 ;  /* 0x00009d800000791a */ /* 0x000fe80000000000 */
[----:B------:R-:W1:Y:S02]  /*2dd0*/  UTCATOMSWS.FIND_AND_SET.ALIGN UP0, UR5, UR5 ;  /* 0x00000005000575e3 */ /* 0x000e640008000800 */
[----:B-1----:R-:W-:Y:S01]  /*2de0*/  MOV R3, UR5 ;  /* 0x0000000500037c02 */ /* 0x002fe20008000f00 */
[----:B------:R-:W-:Y:S06]  /*2df0*/  BRA.U UP0, `(.L_x_55) ;  /* 0x0000000100187547 */ /* 0x000fec000b800000 */
.L_x_56:
[----:B------:R-:W-:Y:S05]  /*2e00*/  NANOSLEEP 0x64 ;  /* 0x000000640000795d */ /* 0x000fea0003800000 */
[----:B------:R-:W-:-:S05]  /*2e10*/  UMOV UR5, 0x10 ;  /* 0x0000001000057882 */ /* 0x000fca0000000000 */
[----:B------:R-:W-:Y:S04]  /*2e20*/  DEPBAR.LE SB1, 0x36 ;  /* 0x00009d800000791a */ /* 0x000fe80000000000 */
[----:B------:R-:W1:Y:S02]  /*2e30*/  UTCATOMSWS.FIND_AND_SET.ALIGN UP0, UR5, UR5 ;  /* 0x00000005000575e3 */ /* 0x000e640008000800 */
[----:B-1----:R-:W-:Y:S01]  /*2e40*/  MOV R3, UR5 ;  /* 0x0000000500037c02 */ /* 0x002fe20008000f00 */
[----:B------:R-:W-:Y:S05]  /*2e50*/  BRA.U !UP0, `(.L_x_56) ;  /* 0xfffffffd08e87547 */ /* 0x000fea000b83ffff */
.L_x_55:
[-C--:B------:R-:W-:Y:S02]  /*2e60*/  SHF.L.U32 R2, R2, R3.reuse, RZ ;  /* 0x0000000302027219 */ /* 0x080fe400000006ff */
[----:B------:R-:W-:Y:S01]  /*2e70*/  SHF.L.U32 R0, R0, R3, RZ ;  /* 0x0000000300007219 */ /* 0x000fe200000006ff */
[----:B------:R-:W-:Y:S02]  /*2e80*/  IMAD.SHL.U32 R3, R3, 0x20, RZ ;  /* 0x0000002003037824 */ /* 0x000fe400078e00ff */
[----:B------:R1:W-:Y:S04]  /*2e90*/  ATOMS.OR RZ, [UR4+0x14], R2 ;  /* 0x00001402ffff798c */ /* 0x0003e8000b000004 */
[----:B------:R1:W-:Y:S04]  /*2ea0*/  ATOMS.OR RZ, [UR4+0x18], R0 ;  /* 0x00001800ffff798c */ /* 0x0003e8000b000004 */
[----:B------:R1:W-:Y:S01]  /*2eb0*/  STS [UR37+0x170], R3 ;  /* 0x00017003ff007988 */ /* 0x0003e20008000825 */
[----:B------:R-:W-:Y:S05]  /*2ec0*/  BRA `(.L_x_54) ;  /* 0x0000000000107947 */ /* 0x000fea0003800000 */
.L_x_53:
[----:B------:R-:W-:Y:S02]  /*2ed0*/  MOV R0, 0xffffffff ;  /* 0xffffffff00007802 */ /* 0x000fe40000000f00 */
[----:B------:R-:W-:-:S03]  /*2ee0*/  MOV R2, 0x2f10 ;  /* 0x00002f1000027802 */ /* 0x000fc60000000f00 */
[----:B------:R1:W-:Y:S04]  /*2ef0*/  STS [UR37+0x170], R0 ;  /* 0x00017000ff007988 */ /* 0x0003e80008000825 */
[----:B-1-3-5:R-:W-:Y:S05]  /*2f00*/  CALL.REL.NOINC `($__internal_1_$__cuda_sm10x_tcgen05_guardrail_trap_phase_invalid_during_alloc) ;  /* 0x0000005000f47944 */ /* 0x02afea0003c00000 */
.L_x_54:
[----:B------:R-:W-:Y:S05]  /*2f10*/  WARPSYNC.ALL ;  /* 0x0000000000007948 */ /* 0x000fea0003800000 */
[----:B------:R-:W2:Y:S01]  /*2f20*/  S2UR UR5, SR_CgaCtaId ;  /* 0x00000000000579c3 */ /* 0x000ea20000008800 */
[----:B------:R-:W-:Y:S01]  /*2f30*/  UMOV UR4, 0x400 ;  /* 0x0000040000047882 */ /* 0x000fe20000000000 */
[----:B------:R-:W-:-:S06]  /*2f40*/  NOP ;  /* 0x0000000000007918 */ /* 0x000fcc0000000000 */
[----:B------:R-:W-:Y:S06]  /*2f50*/  BAR.ARV 0x6, 0xa0 ;  /* 0x0182800000007b1d */ /* 0x000fec0000002000 */
[----:B------:R-:W4:Y:S01]  /*2f60*/  LDCU UR7, c[0x0][0x38c] ;  /* 0x00007180ff0777ac */ /* 0x000f220008000800 */
[----:B------:R-:W-:Y:S01]  /*2f70*/  IMAD.MOV.U32 R11, RZ, RZ, 0x1 ;  /* 0x00000001ff0b7424 */ /* 0x000fe200078e00ff */
[----:B------:R-:W-:Y:S01]  /*2f80*/  CS2R R8, SRZ ;  /* 0x0000000000087805 */ /* 0x000fe2000001ff00 */
[----:B------:R-:W-:Y:S01]  /*2f90*/  IMAD.MOV.U32 R10, RZ, RZ, RZ ;  /* 0x000000ffff0a7224 */ /* 0x000fe200078e00ff */
[----:B------:R-:W3:Y:S01]  /*2fa0*/  LDCU UR6, c[0x0][0x38c] ;  /* 0x00007180ff0677ac */ /* 0x000ee20008000800 */
[----:B------:R-:W-:Y:S01]  /*2fb0*/  UMOV UR15, URZ ;  /* 0x000000ff000f7c82 */ /* 0x000fe20008000000 */
[----:B------:R-:W-:Y:S01]  /*2fc0*/  UMOV UR14, URZ ;  /* 0x000000ff000e7c82 */ /* 0x000fe20008000000 */
[----:B--2---:R-:W-:Y:S01]  /*2fd0*/  ULEA UR5, UR5, UR4, 0x18 ;  /* 0x0000000405057291 */ /* 0x004fe2000f8ec0ff */
[----:B------:R-:W-:Y:S01]  /*2fe0*/  UMOV UR24, 0x0 ;  /* 0x0000000000187882 */ /* 0x000fe20000000000 */
[----:B------:R-:W-:-:S02]  /*2ff0*/  UMOV UR25, 0x8100490 ;  /* 0x0810049000197882 */ /* 0x000fc40000000000 */
[----:B------:R-:W-:Y:S02]  /*3000*/  UIADD3 UR10, UPT, UPT, UR5, 0x6400, URZ ;  /* 0x00006400050a7890 */ /* 0x000fe4000fffe0ff */
[----:B------:R-:W-:Y:S02]  /*3010*/  UIADD3 UR11, UPT, UPT, UR5, 0x26400, URZ ;  /* 0x00026400050b7890 */ /* 0x000fe4000fffe0ff */
[----:B----4-:R-:W-:Y:S01]  /*3020*/  UIADD3 UR7, UPT, UPT, UR7, 0x3f, URZ ;  /* 0x0000003f07077890 */ /* 0x010fe2000fffe0ff */
[----:B-1----:R-:W1:Y:S01]  /*3030*/  LDS R0, [UR5+0x170] ;  /* 0x00017005ff007984 */ /* 0x002e620008000800 */
[----:B------:R-:W-:Y:S02]  /*3040*/  USHF.R.U32.HI UR10, URZ, 0x4, UR10 ;  /* 0x00000004ff0a7899 */ /* 0x000fe4000801160a */
[----:B------:R-:W-:Y:S02]  /*3050*/  USHF.R.S32.HI UR4, URZ, 0x1f, UR7 ;  /* 0x0000001fff047899 */ /* 0x000fe40008011407 */
[----:B------:R-:W-:-:S02]  /*3060*/  USHF.R.U32.HI UR11, URZ, 0x4, UR11 ;  /* 0x00000004ff0b7899 */ /* 0x000fc4000801160b */
[----:B------:R-:W-:Y:S02]  /*3070*/  ULEA.HI UR4, UR4, UR7, URZ, 0x6 ;  /* 0x0000000704047291 */ /* 0x000fe4000f8f30ff */
[----:B------:R-:W-:Y:S02]  /*3080*/  ULOP3.LUT UR10, UR10, 0x3fff, URZ, 0xc0, !UPT ;  /* 0x00003fff0a0a7892 */ /* 0x000fe4000f8ec0ff */
[----:B------:R-:W-:Y:S02]  /*3090*/  USHF.R.S32.HI UR4, URZ, 0x6, UR4 ;  /* 0x00000006ff047899 */ /* 0x000fe40008011404 */
[----:B------:R-:W-:Y:S02]  /*30a0*/  ULOP3.LUT UR11, UR11, 0x3fff, URZ, 0xc0, !UPT ;  /* 0x00003fff0b0b7892 */ /* 0x000fe4000f8ec0ff */
[----:B------:R-:W-:Y:S01]  /*30b0*/  UISETP.LT.AND UP0, UPT, UR4, 0x1, UPT ;  /* 0x000000010400788c */ /* 0x000fe2000bf01270 */
[----:B------:R-:W-:Y:S01]  /*30c0*/  UMOV UR22, 0x0 ;  /* 0x0000000000167882 */ /* 0x000fe20000000000 */
[----:B------:R-:W-:-:S02]  /*30d0*/  UMOV UR23, 0x8100490 ;  /* 0x0810049000177882 */ /* 0x000fc40000000000 */
[----:B------:R-:W-:Y:S02]  /*30e0*/  USEL UR9, UR4, 0x1, !UP0 ;  /* 0x0000000104097887 */ /* 0x000fe4000c000000 */
[----:B------:R-:W-:Y:S02]  /*30f0*/  ULOP3.LUT UR10, UR10, 0x10000, URZ, 0xfc, !UPT ;  /* 0x000100000a0a7892 */ /* 0x000fe4000f8efcff */
[----:B------:R-:W-:Y:S02]  /*3100*/  ULOP3.LUT UR11, UR11, 0x10000, URZ, 0xfc, !UPT ;  /* 0x000100000b0b7892 */ /* 0x000fe4000f8efcff */
[----:B------:R-:W-:Y:S02]  /*3110*/  UIADD3 UR9, UPT, UPT, -UR9, URZ, URZ ;  /* 0x000000ff09097290 */ /* 0x000fe4000fffe1ff */
[----:B---3--:R-:W-:Y:S01]  /*3120*/  UISETP.GE.AND UP3, UPT, UR6, 0x1, UPT ;  /* 0x000000010600788c */ /* 0x008fe2000bf66270 */
[----:B------:R-:W-:Y:S01]  /*3130*/  UMOV UR20, 0x0 ;  /* 0x0000000000147882 */ /* 0x000fe20000000000 */
[----:B------:R-:W-:Y:S01]  /*3140*/  UMOV UR21, 0x8100490 ;  /* 0x0810049000157882 */ /* 0x000fe20000000000 */
[----:B------:R-:W-:Y:S01]  /*3150*/  UMOV UR18, 0x0 ;  /* 0x0000000000127882 */ /* 0x000fe20000000000 */
[----:B------:R-:W-:Y:S01]  /*3160*/  UMOV UR19, 0x8100490 ;  /* 0x0810049000137882 */ /* 0x000fe20000000000 */
[----:B-1----:R-:W-:-:S15]  /*3170*/  R2UR UR16, R0 ;  /* 0x00000000001072ca */ /* 0x002fde00000e0000 */
.L_x_63:
[----:B------:R-:W-:Y:S02]  /*3180*/  LEA R0, R10, UR5, 0x3 ;  /* 0x000000050a007c11 */ /* 0x000fe4000f8e18ff */
[----:B------:R-:W-:Y:S02]  /*3190*/  SHF.L.U32 R2, R9, 0x1f, RZ ;  /* 0x0000001f09027819 */ /* 0x000fe400000006ff */
[----:B------:R-:W-:Y:S01]  /*31a0*/  PLOP3.LUT P0, PT, PT, PT, UP3, 0x80, 0x8 ;  /* 0x000000000008781c */ /* 0x000fe20003f0f038 */
[----:B------:R-:W-:Y:S01]  /*31b0*/  VIADD R3, R0, 0xd0 ;  /* 0x000000d000037836 */ /* 0x000fe20000000000 */
[----:B-1----:R-:W1:Y:S02]  /*31c0*/  SYNCS.PHASECHK.TRANS64.TRYWAIT P1, [R0+URZ+0xc0], R2 ;  /* 0x0000c002000075a7 */ /* 0x002e6400080211ff */
[----:B-1-3--:R-:W-:Y:S09]  /*31d0*/  @!P1 BRA `(.L_x_57) ;  /* 0x0000004800b49947 */ /* 0x00aff20003800000 */
.L_x_143:
[----:B------:R-:W-:Y:S01]  /*31e0*/  LEA R4, R10, UR5, 0x4 ;  /* 0x000000050a047c11 */ /* 0x000fe2000f8e20ff */
[----:B------:R-:W-:Y:S01]  /*31f0*/  @UP3 ULEA UR6, UR14, UR5, 0x3 ;  /* 0x000000050e063291 */ /* 0x000fe2000f8e18ff */
[----:B------:R-:W-:Y:S01]  /*3200*/  PLOP3.LUT P2, PT, PT, PT, PT, 0x80, 0x8 ;  /* 0x000000000008781c */ /* 0x000fe20003f4f070 */
[----:B------:R-:W-:Y:S01]  /*3210*/  ULEA UR7, UR15, UR5, 0x3 ;  /* 0x000000050f077291 */ /* 0x000fe2000f8e18ff */
[----:B------:R-:W-:Y:S01]  /*3220*/  PRMT R3, RZ, 0x654, R3 ;  /* 0x00000654ff037816 */ /* 0x000fe20000000003 */
[----:B------:R-:W-:Y:S01]  /*3230*/  ULEA UR8, UR15, UR16, 0x6 ;  /* 0x000000100f087291 */ /* 0x000fe2000f8e30ff */
[----:B------:R-:W2:Y:S01]  /*3240*/  LDS.128 R4, [R4+0x150] ;  /* 0x0001500004047984 */ /* 0x000ea20000000c00 */
[----:B-1----:R-:W-:Y:S02]  /*3250*/  @P0 SHF.L.U32 R2, R8, 0x1f, RZ ;  /* 0x0000001f08020819 */ /* 0x002fe400000006ff */
[----:B------:R-:W-:Y:S01]  /*3260*/  SHF.L.U32 R0, R11, 0x1f, RZ ;  /* 0x0000001f0b007819 */ /* 0x000fe200000006ff */
[----:B------:R-:W-:Y:S01]  /*3270*/  @!PT LDS RZ, [RZ] ;  /* 0x00000000fffff984 */ /* 0x000fe20000000800 */
[----:B------:R-:W-:Y:S01]  /*3280*/  @!PT LDS RZ, [RZ] ;  /* 0x00000000fffff984 */ /* 0x000fe20000000800 */
[----:B------:R-:W-:Y:S01]  /*3290*/  @!PT LDS RZ, [RZ] ;  /* 0x00000000fffff984 */ /* 0x000fe20000000800 */
[----:B------:R-:W-:Y:S01]  /*32a0*/  @!PT LDS RZ, [RZ] ;  /* 0x00000000fffff984 */ /* 0x000fe20000000800 */
[----:B------:R1:W-:Y:S06]  /*32b0*/  MEMBAR.ALL.CTA ;  /* 0x0000000000007992 */ /* 0x0003ec0000008000 */
[----:B-1----:R-:W1:Y:S02]  /*32c0*/  FENCE.VIEW.ASYNC.S ;  /* 0x00000000000073c6 */ /* 0x002e640000000000 */
[----:B-1----:R1:W-:Y:S01]  /*32d0*/  SYNCS.ARRIVE.TRANS64.RED.A1T0 RZ, [R3+URZ], RZ ;  /* 0x000000ff03ff79a7 */ /* 0x0023e200081004ff */
[----:B------:R1:W3:Y:S01]  /*32e0*/  @P0 SYNCS.PHASECHK.TRANS64.TRYWAIT P2, [UR6], R2 ;  /* 0x00000002ff0005a7 */ /* 0x0002e20008041106 */
[----:B--2---:R-:W-:Y:S01]  /*32f0*/  LOP3.LUT P1, RZ, R6, 0x1, RZ, 0xc0, !PT ;  /* 0x0000000106ff7812 */ /* 0x004fe2000782c0ff */
[----:B------:R-:W2:Y:S02]  /*3300*/  SYNCS.PHASECHK.TRANS64.TRYWAIT P0, [UR7+0x100], R0 ;  /* 0x00010000ff0075a7 */ /* 0x000ea40008001107 */
[----:B-123--:R-:W-:Y:S10]  /*3310*/  @!P0 BRA `(.L_x_58) ;  /* 0x0000004800788947 */ /* 0x00eff40003800000 */
.L_x_145:
[----:B------:R-:W-:Y:S01]  /*3320*/  IADD3 R10, PT, PT, R10, 0x1, RZ ;  /* 0x000000010a0a7810 */ /* 0x000fe20007ffe0ff */
[----:B------:R-:W-:Y:S06]  /*3330*/  BRA.U !UP3, `(.L_x_59) ;  /* 0x000000010bc07547 */ /* 0x000fec000b800000 */
[----:B------:R-:W-:Y:S01]  /*3340*/  UPLOP3.LUT UP4, UPT, UPT, UPT, UPT, 0x40, 0x4 ;  /* 0x000000000004789c */ /* 0x000fe20003f8e870 */
[----:B------:R-:W-:Y:S01]  /*3350*/  UMOV UR13, UR9 ;  /* 0x00000009000d7c82 */ /* 0x000fe20008000000 */
[----:B------:R-:W-:Y:S01]  /*3360*/  UMOV UR12, UR4 ;  /* 0x00000004000c7c82 */ /* 0x000fe20008000000 */
[----:B------:R-:W-:-:S08]  /*3370*/  UMOV UR17, UR14 ;  /* 0x0000000e00117c82 */ /* 0x000fd00008000000 */
.L_x_62:
[----:B------:R-:W-:Y:S02]  /*3380*/  UIADD3 UR13, UPT, UPT, UR13, 0x1, URZ ;  /* 0x000000010d0d7890 */ /* 0x000fe4000fffe0ff */
[----:B--2---:R-:W-:Y:S02]  /*3390*/  ULEA UR6, UR17, UR5, 0x3 ;  /* 0x0000000511067291 */ /* 0x004fe4000f8e18ff */
[----:B------:R-:W-:Y:S01]  /*33a0*/  UISETP.NE.AND UP0, UPT, UR13, URZ, UPT ;  /* 0x000000ff0d00728c */ /* 0x000fe2000bf05270 */
[----:B---3--:R-:W-:Y:S10]  /*33b0*/  @P2 BRA `(.L_x_60) ;  /* 0x00000000000c2947 */ /* 0x008ff40003800000 */
[----:B-1----:R-:W-:Y:S04]  /*33c0*/  SHF.L.U32 R2, R8, 0x1f, RZ ;  /* 0x0000001f08027819 */ /* 0x002fe800000006ff */
[----:B------:R-:W1:Y:S02]  /*33d0*/  SYNCS.PHASECHK.TRANS64.TRYWAIT P0, [UR6], R2 ;  /* 0x00000002ff0075a7 */ /* 0x000e640008001106 */
[----:B-1----:R-:W-:Y:S05]  /*33e0*/  @!P0 BRA `(.L_x_61) ;  /* 0x00000048005c8947 */ /* 0x002fea0003800000 */
.L_x_60:
[----:B------:R-:W-:Y:S01]  /*33f0*/  UISETP.NE.AND UP1, UPT, UR12, 0x1, UPT ;  /* 0x000000010c00788c */ /* 0x000fe2000bf25270 */
[----:B------:R-:W-:Y:S01]  /*3400*/  PLOP3.LUT P2, PT, PT, PT, PT, 0x80, 0x8 ;  /* 0x000000000008781c */ /* 0x000fe20003f4f070 */
[----:B------:R-:W-:Y:S02]  /*3410*/  UIADD3 UR14, UPT, UPT, UR17, 0x1, URZ ;  /* 0x00000001110e7890 */ /* 0x000fe4000fffe0ff */
[----:B------:R-:W-:Y:S02]  /*3420*/  ULEA UR28, UR17, UR11, 0x9 ;  /* 0x0000000b111c7291 */ /* 0x000fe4000f8e48ff */
[----:B------:R-:W-:Y:S01]  /*3430*/  UISETP.NE.AND UP2, UPT, UR14, 0x8, UPT ;  /* 0x000000080e00788c */ /* 0x000fe2000bf45270 */
[----:B------:R-:W-:Y:S01]  /*3440*/  PLOP3.LUT P0, PT, PT, PT, UP1, 0x80, 0x8 ;  /* 0x000000000008781c */ /* 0x000fe20003f0f018 */
[----:B------:R-:W-:Y:S02]  /*3450*/  UIADD3 UR40, UPT, UPT, UR28, 0x2, URZ ;  /* 0x000000021c287890 */ /* 0x000fe4000fffe0ff */
[----:B------:R-:W-:Y:S02]  /*3460*/  USEL UR27, URZ, 0x1, UP2 ;  /* 0x00000001ff1b7887 */ /* 0x000fe40009000000 */
[----:B------:R-:W-:Y:S02]  /*3470*/  USEL UR14, UR14, URZ, UP2 ;  /* 0x000000ff0e0e7287 */ /* 0x000fe40009000000 */
[----:B------:R-:W-:Y:S02]  /*3480*/  UIADD3 UR36, UPT, UPT, UR28, 0x4, URZ ;  /* 0x000000041c247890 */ /* 0x000fe4000fffe0ff */
[----:B------:R-:W-:Y:S01]  /*3490*/  @UP1 ULEA UR26, UR14, UR5, 0x3 ;  /* 0x000000050e1a1291 */ /* 0x000fe2000f8e18ff */
[----:B------:R-:W-:Y:S01]  /*34a0*/  LOP3.LUT R8, R8, UR27, RZ, 0x3c, !PT ;  /* 0x0000001b08087c12 */ /* 0x000fe2000f8e3cff */
[----:B------:R-:W-:Y:S02]  /*34b0*/  UIADD3 UR32, UPT, UPT, UR28, 0x6, URZ ;  /* 0x000000061c207890 */ /* 0x000fe4000fffe0ff */
[----:B------:R-:W-:Y:S01]  /*34c0*/  UIADD3 UR6, UPT, UPT, UR6, 0x40, URZ ;  /* 0x0000004006067890 */ /* 0x000fe2000fffe0ff */
[----:B-1----:R-:W-:Y:S01]  /*34d0*/  @P0 SHF.L.U32 R0, R8, 0x1f, RZ ;  /* 0x0000001f08000819 */ /* 0x002fe200000006ff */
[----:B------:R-:W-:Y:S01]  /*34e0*/  UIADD3 UR12, UPT, UPT, UR12, -0x1, URZ ;  /* 0xffffffff0c0c7890 */ /* 0x000fe2000fffe0ff */
[----:B------:R-:W-:Y:S02]  /*34f0*/  UMOV UR29, 0x40004040 ;  /* 0x40004040001d7882 */ /* 0x000fe40000000000 */
[----:B------:R2:W3:Y:S01]  /*3500*/  @P0 SYNCS.PHASECHK.TRANS64.TRYWAIT P2, [UR26], R0 ;  /* 0x00000000ff0005a7 */ /* 0x0004e2000804111a */
[----:B------:R-:W-:Y:S01]  /*3510*/  ULEA UR26, UR17, UR10, 0xa ;  /* 0x0000000a111a7291 */ /* 0x000fe2000f8e50ff */
[----:B------:R-:W-:Y:S01]  /*3520*/  UMOV UR27, 0x40004040 ;  /* 0x40004040001b7882 */ /* 0x000fe20000000000 */
[----:B------:R-:W-:Y:S02]  /*3530*/  UMOV UR41, 0x40004040 ;  /* 0x4000404000297882 */ /* 0x000fe40000000000 */
[----:B------:R-:W-:Y:S02]  /*3540*/  UIADD3 UR38, UPT, UPT, UR26, 0x2, URZ ;  /* 0x000000021a267890 */ /* 0x000fe4000fffe0ff */
[----:B------:R-:W-:Y:S02]  /*3550*/  UIADD3 UR34, UPT, UPT, UR26, 0x4, URZ ;  /* 0x000000041a227890 */ /* 0x000fe4000fffe0ff */
[----:B------:R-:W-:Y:S01]  /*3560*/  UIADD3 UR30, UPT, UPT, UR26, 0x6, URZ ;  /* 0x000000061a1e7890 */ /* 0x000fe2000fffe0ff */
[----:B------:R2:W-:Y:S01]  /*3570*/  UTCHMMA gdesc[UR26], gdesc[UR28], tmem[UR8], tmem[UR24], idesc[UR25], UP4 ;  /* 0x00ff181c1a0075ea */ /* 0x0005e2000a000008 */
[----:B------:R-:W-:Y:S01]  /*3580*/  UPLOP3.LUT UP4, UPT, UPT, UPT, UPT, 0x80, 0x8 ;  /* 0x000000000008789c */ /* 0x000fe20003f8f070 */
[----:B------:R-:W-:Y:S01]  /*3590*/  UMOV UR39, 0x40004040 ;  /* 0x4000404000277882 */ /* 0x000fe20000000000 */
[----:B------:R-:W-:Y:S01]  /*35a0*/  UMOV UR37, 0x40004040 ;  /* 0x4000404000257882 */ /* 0x000fe20000000000 */
[----:B------:R2:W-:Y:S01]  /*35b0*/  UTCHMMA gdesc[UR38], gdesc[UR40], tmem[UR8], tmem[UR22], idesc[UR23], UPT ;  /* 0x00ff1628260075ea */ /* 0x0005e2000b800008 */
[----:B------:R-:W-:Y:S01]  /*35c0*/  UMOV UR35, 0x40004040 ;  /* 0x4000404000237882 */ /* 0x000fe20000000000 */
[----:B------:R-:W-:Y:S01]  /*35d0*/  UMOV UR33, 0x40004040 ;  /* 0x4000404000217882 */ /* 0x000fe20000000000 */
[----:B------:R-:W-:Y:S01]  /*35e0*/  UMOV UR31, 0x40004040 ;  /* 0x40004040001f7882 */ /* 0x000fe20000000000 */
[----:B------:R2:W-:Y:S01]  /*35f0*/  UTCHMMA gdesc[UR34], gdesc[UR36], tmem[UR8], tmem[UR20], idesc[UR21], UPT ;  /* 0x00ff1424220075ea */ /* 0x0005e2000b800008 */
[----:B------:R2:W-:Y:S01]  /*3600*/  UTCHMMA gdesc[UR30], gdesc[UR32], tmem[UR8], tmem[UR18], idesc[UR19], UPT ;  /* 0x00ff12201e0075ea */ /* 0x0005e2000b800008 */
[----:B------:R2:W-:Y:S01]  /*3610*/  UTCBAR [UR6], URZ ;  /* 0x000000ff060073e9 */ /* 0x0005e200080000ff */
[----:B------:R-:W-:Y:S01]  /*3620*/  UMOV UR17, UR14 ;  /* 0x0000000e00117c82 */ /* 0x000fe20008000000 */
[----:B------:R-:W-:Y:S05]  /*3630*/  BRA.U UP0, `(.L_x_62) ;  /* 0xfffffffd00507547 */ /* 0x000fea000b83ffff */
.L_x_59:
[----:B------:R-:W-:Y:S01]  /*3640*/  UIADD3 UR15, UPT, UPT, UR15, 0x1, URZ ;  /* 0x000000010f0f7890 */ /* 0x000fe2000fffe0ff */
[C---:B------:R-:W-:Y:S01]  /*3650*/  ISETP.NE.AND P0, PT, R10.reuse, 0x2, PT ;  /* 0x000000020a00780c */ /* 0x040fe20003f05270 */
[----:B------:R-:W-:Y:S02]  /*3660*/  UIADD3 UR7, UPT, UPT, UR7, 0xe0, URZ ;  /* 0x000000e007077890 */ /* 0x000fe4000fffe0ff */
[----:B------:R-:W-:Y:S01]  /*3670*/  UISETP.NE.AND UP0, UPT, UR15, 0x4, UPT ;  /* 0x000000040f00788c */ /* 0x000fe2000bf05270 */
[----:B-12---:R-:W-:Y:S02]  /*3680*/  SEL R0, RZ, 0x1, P0 ;  /* 0x00000001ff007807 */ /* 0x006fe40000000000 */
[----:B------:R-:W-:Y:S01]  /*3690*/  SEL R10, R10, RZ, P0 ;  /* 0x000000ff0a0a7207 */ /* 0x000fe20000000000 */
[----:B------:R-:W-:Y:S01]  /*36a0*/  USEL UR6, URZ, 0x1, UP0 ;  /* 0x00000001ff067887 */ /* 0x000fe20008000000 */
[----:B------:R-:W-:Y:S01]  /*36b0*/  LOP3.LUT R9, R9, R0, RZ, 0x3c, !PT ;  /* 0x0000000009097212 */ /* 0x000fe200078e3cff */
[----:B------:R-:W-:Y:S01]  /*36c0*/  USEL UR15, UR15, URZ, UP0 ;  /* 0x000000ff0f0f7287 */ /* 0x000fe20008000000 */
[----:B------:R1:W-:Y:S03]  /*36d0*/  UTCBAR [UR7], URZ ;  /* 0x000000ff070073e9 */ /* 0x0003e600080000ff */
[----:B------:R-:W-:Y:S01]  /*36e0*/  LOP3.LUT R11, R11, UR6, RZ, 0x3c, !PT ;  /* 0x000000060b0b7c12 */ /* 0x000fe2000f8e3cff */
[----:B------:R-:W-:Y:S07]  /*36f0*/  @P1 BRA `(.L_x_63) ;  /* 0xfffffff800a01947 */ /* 0x000fee000383ffff */
[----:B------:R-:W2:Y:S01]  /*3700*/  S2UR UR4, SR_CgaCtaId ;  /* 0x00000000000479c3 */ /* 0x000ea20000008800 */
[----:B------:R-:W-:Y:S01]  /*3710*/  ELECT P0, URZ, PT ;  /* 0x0000000000ff782f */ /* 0x000fe20003800000 */
[----:B------:R-:W-:Y:S01]  /*3720*/  IMAD.MOV.U32 R0, RZ, RZ, 0x1 ;  /* 0x00000001ff007424 */ /* 0x000fe200078e00ff */
[----:B------:R-:W-:Y:S01]  /*3730*/  UIADD3 UR5, UPT, UPT, UR5, 0x100, URZ ;  /* 0x0000010005057890 */ /* 0x000fe2000fffe0ff */
[----:B------:R-:W-:Y:S01]  /*3740*/  SHF.L.U32 R2, R11, 0x1f, RZ ;  /* 0x0000001f0b027819 */ /* 0x000fe200000006ff */
[----:B------:R-:W-:-:S03]  /*3750*/  UMOV UR6, 0x40 ;  /* 0x0000004000067882 */ /* 0x000fc60000000000 */
[----:B------:R-:W-:Y:S01]  /*3760*/  UVIRTCOUNT.DEALLOC.SMPOOL 0x80 ;  /* 0x000000800000784c */ /* 0x000fe20000000000 */
[----:B--2---:R-:W-:Y:S02]  /*3770*/  ULEA UR4, UR4, UR6, 0x18 ;  /* 0x0000000604047291 */ /* 0x004fe4000f8ec0ff */
[----:B------:R-:W-:-:S07]  /*3780*/  ULEA UR6, UR15, UR5, 0x3 ;  /* 0x000000050f067291 */ /* 0x000fce000f8e18ff */
[----:B------:R2:W-:Y:S02]  /*3790*/  @P0 STS.U8 [UR4+0x1c], R0 ;  /* 0x00001c00ff000988 */ /* 0x0005e40008000004 */
[----:B------:R-:W4:Y:S02]  /*37a0*/  SYNCS.PHASECHK.TRANS64.TRYWAIT P0, [UR6], R2 ;  /* 0x00000002ff0075a7 */ /* 0x000f240008001106 */
[----:B--2-4-:R-:W-:Y:S05]  /*37b0*/  @!P0 BRA `(.L_x_64) ;  /* 0x0000004400808947 */ /* 0x014fea0003800000 */
.L_x_148:
[----:B-1----:R-:W-:-:S04]  /*37c0*/  UIADD3 UR7, UPT, UPT, UR15, 0x1, URZ ;  /* 0x000000010f077890 */ /* 0x002fc8000fffe0ff */
[----:B------:R-:W-:-:S04]  /*37d0*/  UISETP.NE.AND UP0, UPT, UR7, 0x4, UPT ;  /* 0x000000040700788c */ /* 0x000fc8000bf05270 */
[----:B------:R-:W-:Y:S02]  /*37e0*/  USEL UR8, URZ, 0x1, UP0 ;  /* 0x00000001ff087887 */ /* 0x000fe40008000000 */
[----:B------:R-:W-:-:S04]  /*37f0*/  USEL UR7, UR7, URZ, UP0 ;  /* 0x000000ff07077287 */ /* 0x000fc80008000000 */
[----:B------:R-:W-:Y:S01]  /*3800*/  ULEA UR6, UR7, UR5, 0x3 ;  /* 0x0000000507067291 */ /* 0x000fe2000f8e18ff */
[----:B--2---:R-:W-:-:S04]  /*3810*/  LOP3.LUT R2, R11, UR8, RZ, 0x3c, !PT ;  /* 0x000000080b027c12 */ /* 0x004fc8000f8e3cff */
[----:B------:R-:W-:-:S04]  /*3820*/  SHF.L.U32 R3, R2, 0x1f, RZ ;  /* 0x0000001f02037819 */ /* 0x000fc800000006ff */
[----:B------:R-:W1:Y:S02]  /*3830*/  SYNCS.PHASECHK.TRANS64.TRYWAIT P0, [UR6], R3 ;  /* 0x00000003ff0075a7 */ /* 0x000e640008001106 */
[----:B-1----:R-:W-:Y:S05]  /*3840*/  @!P0 BRA `(.L_x_65) ;  /* 0x0000004400748947 */ /* 0x002fea0003800000 */
.L_x_150:
        /* <DEDUP_REMOVED lines=9> */
.L_x_152:
[----:B------:R-:W-:-:S04]  /*38e0*/  UIADD3 UR7, UPT, UPT, UR7, 0x1, URZ ;  /* 0x0000000107077890 */ /* 0x000fc8000fffe0ff */
[----:B------:R-:W-:-:S04]  /*38f0*/  UISETP.NE.AND UP0, UPT, UR7, 0x4, UPT ;  /* 0x000000040700788c */ /* 0x000fc8000bf05270 */
[----:B------:R-:W-:Y:S02]  /*3900*/  USEL UR6, URZ, 0x1, UP0 ;  /* 0x00000001ff067887 */ /* 0x000fe40008000000 */
[----:B------:R-:W-:-:S04]  /*3910*/  USEL UR7, UR7, URZ, UP0 ;  /* 0x000000ff07077287 */ /* 0x000fc80008000000 */
[----:B------:R-:W-:Y:S01]  /*3920*/  ULEA UR7, UR7, UR5, 0x3 ;  /* 0x0000000507077291 */ /* 0x000fe2000f8e18ff */
[----:B------:R-:W-:-:S04]  /*3930*/  LOP3.LUT R2, R2, UR6, RZ, 0x3c, !PT ;  /* 0x0000000602027c12 */ /* 0x000fc8000f8e3cff */
[----:B------:R-:W-:-:S04]  /*3940*/  SHF.L.U32 R2, R2, 0x1f, RZ ;  /* 0x0000001f02027819 */ /* 0x000fc800000006ff */
[----:B------:R-:W2:Y:S02]  /*3950*/  SYNCS.PHASECHK.TRANS64.TRYWAIT P0, [UR7], R2 ;  /* 0x00000002ff0075a7 */ /* 0x000ea40008001107 */
[----:B--2---:R-:W-:Y:S05]  /*3960*/  @!P0 BRA `(.L_x_67) ;  /* 0x00000044005c8947 */ /* 0x004fea0003800000 */
.L_x_154:
[----:B------:R-:W-:Y:S01]  /*3970*/  NOP ;  /* 0x0000000000007918 */ /* 0x000fe20000000000 */
[----:B-1----:R-:W1:Y:S01]  /*3980*/  LDS R0, [UR4+0x14] ;  /* 0x00001404ff007984 */ /* 0x002e620008000800 */
[----:B------:R-:W-:Y:S01]  /*3990*/  ULOP3.LUT UR6, UR16, 0xffff, URZ, 0xc0, !UPT ;  /* 0x0000ffff10067892 */ /* 0x000fe2000f8ec0ff */
[----:B------:R-:W-:Y:S01]  /*39a0*/  UMOV UR8, 0xffff ;  /* 0x0000ffff00087882 */ /* 0x000fe20000000000 */
[----:B------:R-:W-:Y:S02]  /*39b0*/  UMOV UR5, 0x1 ;  /* 0x0000000100057882 */ /* 0x000fe40000000000 */
[----:B------:R-:W-:-:S04]  /*39c0*/  USHF.R.U32.HI UR6, URZ, 0x5, UR6 ;  /* 0x00000005ff067899 */ /* 0x000fc80008011606 */
[----:B------:R-:W-:Y:S02]  /*39d0*/  USHF.L.U32 UR8, UR8, UR6, URZ ;  /* 0x0000000608087299 */ /* 0x000fe400080006ff */
[----:B------:R-:W-:-:S04]  /*39e0*/  USHF.L.U32 UR5, UR5, UR6, URZ ;  /* 0x0000000605057299 */ /* 0x000fc800080006ff */
[----:B-1----:R-:W-:-:S04]  /*39f0*/  LOP3.LUT R0, R0, UR8, RZ, 0xc0, !PT ;  /* 0x0000000800007c12 */ /* 0x002fc8000f8ec0ff */
[----:B------:R-:W-:-:S13]  /*3a00*/  ISETP.NE.AND P0, PT, R0, UR8, PT ;  /* 0x0000000800007c0c */ /* 0x000fda000bf05270 */
[----:B------:R-:W-:Y:S05]  /*3a10*/  @P0 BRA `(.L_x_68) ;  /* 0x0000000000580947 */ /* 0x000fea0003800000 */
[----:B------:R-:W1:Y:S02]  /*3a20*/  LDS R0, [UR4+0x18] ;  /* 0x00001804ff007984 */ /* 0x000e640008000800 */
[----:B-1----:R-:W-:-:S04]  /*3a30*/  LOP3.LUT R0, R0, UR5, RZ, 0xc0, !PT ;  /* 0x0000000500007c12 */ /* 0x002fc8000f8ec0ff */
[----:B------:R-:W-:-:S13]  /*3a40*/  ISETP.NE.AND P0, PT, R0, UR5, PT ;  /* 0x0000000500007c0c */ /* 0x000fda000bf05270 */
[----:B------:R-:W-:Y:S05]  /*3a50*/  @P0 BRA `(.L_x_69) ;  /* 0x00000000003c0947 */ /* 0x000fea0003800000 */
[----:B------:R-:W1:Y:S01]  /*3a60*/  S2R R2, SR_LANEID ;  /* 0x0000000000027919 */ /* 0x000e620000000000 */
[----:B------:R-:W-:Y:S01]  /*3a70*/  ULOP3.LUT UR8, URZ, UR8, URZ, 0x33, !UPT ;  /* 0x00000008ff087292 */ /* 0x000fe2000f8e33ff */
[----:B------:R-:W-:Y:S02]  /*3a80*/  VOTEU.ANY UR7, UPT, PT ;  /* 0x0000000000077886 */ /* 0x000fe400038e0100 */
[----:B------:R-:W-:-:S03]  /*3a90*/  UFLO.U32 UR7, UR7 ;  /* 0x00000007000772bd */ /* 0x000fc600080e0000 */
[----:B------:R-:W-:-:S04]  /*3aa0*/  IMAD.U32 R0, RZ, RZ, UR8 ;  /* 0x00000008ff007e24 */ /* 0x000fc8000f8e00ff */
[----:B------:R2:W4:Y:S02]  /*3ab0*/  REDUX UR6, R0 ;  /* 0x00000000000673c4 */ /* 0x0005240000000000 */
[----:B------:R1:W-:Y:S02]  /*3ac0*/  UTCATOMSWS.AND URZ, UR8 ;  /* 0x0000000800ff79e3 */ /* 0x0003e40008000000 */
[----:B-1----:R-:W-:Y:S02]  /*3ad0*/  ISETP.EQ.U32.AND P0, PT, R2, UR7, PT ;  /* 0x0000000702007c0c */ /* 0x002fe4000bf02070 */
[----:B--2---:R-:W-:Y:S02]  /*3ae0*/  LOP3.LUT R0, RZ, UR5, RZ, 0x33, !PT ;  /* 0x00000005ff007c12 */ /* 0x004fe4000f8e33ff */
[----:B----4-:R-:W-:Y:S02]  /*3af0*/  MOV R2, UR6 ;  /* 0x0000000600027c02 */ /* 0x010fe40008000f00 */
[----:B------:R-:W1:Y:S07]  /*3b00*/  REDUX UR5, R0 ;  /* 0x00000000000573c4 */ /* 0x000e6e0000000000 */
[----:B------:R2:W-:Y:S01]  /*3b10*/  @P0 ATOMS.AND RZ, [UR4+0x14], R2 ;  /* 0x00001402ffff098c */ /* 0x0005e2000a800004 */
[----:B-1----:R-:W-:-:S05]  /*3b20*/  IMAD.U32 R0, RZ, RZ, UR5 ;  /* 0x00000005ff007e24 */ /* 0x002fca000f8e00ff */
[----:B------:R2:W-:Y:S01]  /*3b30*/  @P0 ATOMS.AND RZ, [UR4+0x18], R0 ;  /* 0x00001800ffff098c */ /* 0x0005e2000a800004 */
[----:B------:R-:W-:Y:S05]  /*3b40*/  BRA `(.L_x_70) ;  /* 0x0000000000147947 */ /* 0x000fea0003800000 */
.L_x_69:
[----:B------:R-:W-:Y:S02]  /*3b50*/  MOV R2, 0x3b70 ;  /* 0x00003b7000027802 */ /* 0x000fe40000000f00 */
[----:B---3-5:R-:W-:Y:S05]  /*3b60*/  CALL.REL.NOINC `($__internal_0_$__cuda_sm10x_tcgen05_guardrail_trap_col_being_dealloced_not_returned_by_alloc) ;  /* 0x0000004400d07944 */ /* 0x028fea0003c00000 */
[----:B------:R-:W-:Y:S05]  /*3b70*/  BRA `(.L_x_70) ;  /* 0x0000000000087947 */ /* 0x000fea0003800000 */
.L_x_68:
[----:B------:R-:W-:Y:S02]  /*3b80*/  MOV R2, 0x3ba0 ;  /* 0x00003ba000027802 */ /* 0x000fe40000000f00 */
[----:B---3-5:R-:W-:Y:S05]  /*3b90*/  CALL.REL.NOINC `($__internal_2_$__cuda_sm10x_tcgen05_guardrail_trap_unallocated_columns_being_dealloced) ;  /* 0x0000004400dc7944 */ /* 0x028fea0003c00000 */
.L_x_70:
[----:B------:R-:W-:Y:S01]  /*3ba0*/  NOP ;  /* 0x0000000000007918 */ /* 0x000fe20000000000 */
[----:B------:R-:W-:Y:S05]  /*3bb0*/  EXIT ;  /* 0x000000000000794d */ /* 0x000fea0003800000 */
.L_x_52:
[----:B------:R-:W-:-:S09]  /*3bc0*/  UISETP.NE.OR UP3, UPT, UR8, 0x3, UP3 ;  /* 0x000000030800788c */ /* 0x000fd20009f65670 */
[----:B------:R-:W-:Y:S05]  /*3bd0*/  BRA.U UP3, `(.L_x_71) ;  /* 0x0000000d03b07547 */ /* 0x000fea000b800000 */
[----:B------:R-:W1:Y:S01]  /*3be0*/  LDC R0, c[0x0][0xb30] ;  /* 0x0002cc00ff007b82 */ /* 0x000e620000000800 */
[----:B------:R-:W2:Y:S01]  /*3bf0*/  LDCU.64 UR8, c[0x0][0x888] ;  /* 0x00011100ff0877ac */ /* 0x000ea20008000a00 */
[----:B------:R-:W-:Y:S02]  /*3c00*/  HFMA2 R27, -RZ, RZ, 0, 0 ;  /* 0x00000000ff1b7431 */ /* 0x000fe400000001ff */
[----:B------:R-:W-:Y:S01]  /*3c10*/  IMAD.MOV.U32 R29, RZ, RZ, 0x1 ;  /* 0x00000001ff1d7424 */ /* 0x000fe200078e00ff */
[----:B------:R-:W-:Y:S01]  /*3c20*/  MOV R25, 0x2000 ;  /* 0x0000200000197802 */ /* 0x000fe20000000f00 */
[----:B------:R-:W4:Y:S01]  /*3c30*/  LDCU.64 UR4, c[0x0][0x890] ;  /* 0x00011200ff0477ac */ /* 0x000f220008000a00 */
[----:B------:R-:W-:Y:S01]  /*3c40*/  IMAD.MOV.U32 R28, RZ, RZ, RZ ;  /* 0x000000ffff1c7224 */ /* 0x000fe200078e00ff */
[----:B------:R-:W3:Y:S01]  /*3c50*/  LDC R24, c[0x0][0x370] ;  /* 0x0000dc00ff187b82 */ /* 0x000ee20000000800 */
[----:B------:R-:W-:Y:S01]  /*3c60*/  UMOV UR7, 0x400 ;  /* 0x0000040000077882 */ /* 0x000fe20000000000 */
[----:B------:R-:W-:-:S02]  /*3c70*/  UPLOP3.LUT UP1, UPT, UPT, UPT, UPT, 0x40, 0x4 ;  /* 0x000000000004789c */ /* 0x000fc40003f2e870 */
[----:B------:R-:W-:Y:S01]  /*3c80*/  ULEA UR7, UR37, UR7, 0x18 ;  /* 0x0000000725077291 */ /* 0x000fe2000f8ec0ff */
[----:B------:R-:W-:-:S03]  /*3c90*/  UMOV UR13, URZ ;  /* 0x000000ff000d7c82 */ /* 0x000fc60008000000 */
[----:B------:R-:W3:Y:S01]  /*3ca0*/  LDC R3, c[0x0][0xb0c] ;  /* 0x0002c300ff037b82 */ /* 0x000ee20000000800 */
[----:B--2---:R-:W-:Y:S02]  /*3cb0*/  UISETP.NE.U32.AND UP3, UPT, UR8, URZ, UPT ;  /* 0x000000ff0800728c */ /* 0x004fe4000bf65070 */
[----:B----4-:R-:W-:-:S05]  /*3cc0*/  UISETP.NE.U32.AND UP5, UPT, UR4, URZ, UPT ;  /* 0x000000ff0400728c */ /* 0x010fca000bfa5070 */
[----:B------:R-:W2:Y:S01]  /*3cd0*/  LDC R18, c[0x0][0xb20] ;  /* 0x0002c800ff127b82 */ /* 0x000ea20000000800 */
[----:B-1----:R-:W-:Y:S01]  /*3ce0*/  ISETP.NE.AND P1, PT, R0, 0x1, PT ;  /* 0x000000010000780c */ /* 0x002fe20003f25270 */
[----:B------:R-:W-:Y:S02]  /*3cf0*/  UISETP.NE.AND.EX UP3, UPT, UR9, URZ, UPT, UP3 ;  /* 0x000000ff0900728c */ /* 0x000fe4000bf65330 */
[----:B------:R-:W-:-:S04]  /*3d00*/  UISETP.NE.AND.EX UP5, UPT, UR5, URZ, UPT, UP5 ;  /* 0x000000ff0500728c */ /* 0x000fc8000bfa5350 */
[----:B------:R-:W1:Y:S08]  /*3d10*/  LDC.64 R30, c[0x0][0x348] ;  /* 0x0000d200ff1e7b82 */ /* 0x000e700000000a00 */
[----:B------:R-:W4:Y:S08]  /*3d20*/  LDC.64 R16, c[0x0][0xb10] ;  /* 0x0002c400ff107b82 */ /* 0x000f300000000a00 */
[----:B------:R-:W1:Y:S08]  /*3d30*/  LDC.64 R6, c[0x0][0xb18] ;  /* 0x0002c600ff067b82 */ /* 0x000e700000000a00 */
[----:B------:R-:W1:Y:S08]  /*3d40*/  LDC.64 R4, c[0x0][0xb28] ;  /* 0x0002ca00ff047b82 */ /* 0x000e700000000a00 */
[----:B--23--:R-:W1:Y:S02]  /*3d50*/  LDC R19, c[0x0][0x374] ;  /* 0x0000dd00ff137b82 */ /* 0x00ce640000000800 */
.L_x_80:
[C---:B------:R-:W-:Y:S02]  /*3d60*/  LEA R0, R28.reuse, UR7, 0x3 ;  /* 0x000000071c007c11 */ /* 0x040fe4000f8e18ff */
[----:B------:R-:W-:Y:S02]  /*3d70*/  SHF.L.U32 R2, R27, 0x1f, RZ ;  /* 0x0000001f1b027819 */ /* 0x000fe400000006ff */
[----:B------:R-:W-:Y:S02]  /*3d80*/  LEA R20, R28, UR7, 0x4 ;  /* 0x000000071c147c11 */ /* 0x000fe4000f8e20ff */
[----:B--2---:R-:W2:Y:S02]  /*3d90*/  SYNCS.PHASECHK.TRANS64.TRYWAIT P0, [R0+URZ+0xc0], R2 ;  /* 0x0000c002000075a7 */ /* 0x004ea400080011ff */
[----:B--2---:R-:W-:Y:S05]  /*3da0*/  @!P0 BRA `(.L_x_72) ;  /* 0x0000004000648947 */ /* 0x004fea0003800000 */
.L_x_155:
[----:B------:R-:W-:Y:S01]  /*3db0*/  ISETP.GE.AND P0, PT, R40, 0x1, PT ;  /* 0x000000012800780c */ /* 0x000fe20003f06270 */
[----:B------:R-:W3:Y:S01]  /*3dc0*/  LDS.128 R20, [R20+0x150] ;  /* 0x0001500014147984 */ /* 0x000ee20000000c00 */
[----:B--2---:R-:W-:Y:S01]  /*3dd0*/  VIADD R0, R0, 0xd0 ;  /* 0x000000d000007836 */ /* 0x004fe20000000000 */
[----:B------:R-:W-:Y:S01]  /*3de0*/  @!PT LDS RZ, [RZ] ;  /* 0x00000000fffff984 */ /* 0x000fe20000000800 */
[----:B------:R-:W-:Y:S01]  /*3df0*/  @!PT LDS RZ, [RZ] ;  /* 0x00000000fffff984 */ /* 0x000fe20000000800 */
[----:B------:R-:W-:Y:S01]  /*3e00*/  @!PT LDS RZ, [RZ] ;  /* 0x00000000fffff984 */ /* 0x000fe20000000800 */
[----:B------:R-:W-:Y:S01]  /*3e10*/  @!PT LDS RZ, [RZ] ;  /* 0x00000000fffff984 */ /* 0x000fe20000000800 */
[----:B------:R2:W-:Y:S06]  /*3e20*/  MEMBAR.ALL.CTA ;  /* 0x0000000000007992 */ /* 0x0005ec0000008000 */
[----:B--2---:R-:W2:Y:S01]  /*3e30*/  FENCE.VIEW.ASYNC.S ;  /* 0x00000000000073c6 */ /* 0x004ea20000000000 */
[----:B------:R-:W-:Y:S04]  /*3e40*/  PRMT R0, RZ, 0x654, R0 ;  /* 0x00000654ff007816 */ /* 0x000fe80000000000 */
[----:B--2---:R2:W-:Y:S01]  /*3e50*/  SYNCS.ARRIVE.TRANS64.RED.A1T0 RZ, [R0+URZ], RZ ;  /* 0x000000ff00ff79a7 */ /* 0x0045e200081004ff */
[----:B---3--:R-:W-:Y:S11]  /*3e60*/  LOP3.LUT P3, RZ, R22, 0x1, RZ, 0xc0, !PT ;  /* 0x0000000116ff7812 */ /* 0x008ff6000786c0ff */
[----:B------:R-:W-:Y:S02]  /*3e70*/  @!UPT UIADD3 URZ, UPT, UPT, URZ, URZ, URZ ;  /* 0x000000fffffff290 */ /* 0x000fe4000fffe0ff */
[----:B------:R-:W-:Y:S02]  /*3e80*/  @P3 MOV R11, R20 ;  /* 0x00000014000b3202 */ /* 0x000fe40000000f00 */
[----:B------:R-:W-:Y:S01]  /*3e90*/  @P3 LOP3.LUT R10, R21, 0xffff, RZ, 0xc0, !PT ;  /* 0x0000ffff150a3812 */ /* 0x000fe200078ec0ff */
[----:B--2---:R-:W-:Y:S06]  /*3ea0*/  @!P0 BRA `(.L_x_73) ;  /* 0x0000000000a48947 */ /* 0x004fec0003800000 */
[-C--:B-1----:R-:W-:Y:S01]  /*3eb0*/  IMAD.HI.U32 R0, R19, R7.reuse, RZ ;  /* 0x0000000713007227 */ /* 0x082fe200078e00ff */
[----:B------:R-:W-:Y:S02]  /*3ec0*/  ISETP.NE.AND P0, PT, R6, 0x1, PT ;  /* 0x000000010600780c */ /* 0x000fe40003f05270 */
[----:B------:R-:W-:Y:S01]  /*3ed0*/  ISETP.NE.AND P2, PT, R40, 0x1, PT ;  /* 0x000000012800780c */ /* 0x000fe20003f45270 */
[----:B----4-:R-:W-:Y:S01]  /*3ee0*/  IMAD.HI.U32 R9, R24, R16, RZ ;  /* 0x0000001018097227 */ /* 0x010fe200078e00ff */
[----:B------:R-:W-:Y:S02]  /*3ef0*/  SHF.R.U32.HI R0, RZ, R18, R0 ;  /* 0x00000012ff007219 */ /* 0x000fe40000011600 */
[----:B------:R-:W-:Y:S01]  /*3f00*/  ISETP.NE.AND P4, PT, R3, 0x1, PT ;  /* 0x000000010300780c */ /* 0x000fe20003f85270 */
[----:B------:R-:W-:Y:S01]  /*3f10*/  IMAD.HI.U32 R13, R10, R7, RZ ;  /* 0x000000070a0d7227 */ /* 0x000fe200078e00ff */
[----:B------:R-:W-:Y:S02]  /*3f20*/  SHF.R.U32.HI R9, RZ, R17, R9 ;  /* 0x00000011ff097219 */ /* 0x000fe40000011609 */
[----:B------:R-:W-:Y:S01]  /*3f30*/  SEL R0, R19, R0, !P0 ;  /* 0x0000000013007207 */ /* 0x000fe20004000000 */
[----:B------:R-:W-:Y:S01]  /*3f40*/  IMAD.HI.U32 R12, R11, R16, RZ ;  /* 0x000000100b0c7227 */ /* 0x000fe200078e00ff */
[----:B------:R-:W-:Y:S03]  /*3f50*/  SEL R9, R24, R9, !P4 ;  /* 0x0000000918097207 */ /* 0x000fe60006000000 */
[-C--:B------:R-:W-:Y:S01]  /*3f60*/  IMAD.HI.U32 R8, R0, R4.reuse, RZ ;  /* 0x0000000400087227 */ /* 0x080fe200078e00ff */
[----:B------:R-:W-:Y:S03]  /*3f70*/  SHF.R.U32.HI R12, RZ, R17, R12 ;  /* 0x00000011ff0c7219 */ /* 0x000fe6000001160c */
[----:B------:R-:W-:Y:S01]  /*3f80*/  IMAD.HI.U32 R2, R9, R4, RZ ;  /* 0x0000000409027227 */ /* 0x000fe200078e00ff */
[-C--:B------:R-:W-:Y:S02]  /*3f90*/  @P2 SHF.R.U32.HI R0, RZ, R5.reuse, R8 ;  /* 0x00000005ff002219 */ /* 0x080fe40000011608 */
[----:B------:R-:W-:Y:S02]  /*3fa0*/  SHF.R.U32.HI R8, RZ, R18, R13 ;  /* 0x00000012ff087219 */ /* 0x000fe4000001160d */
[----:B------:R-:W-:Y:S01]  /*3fb0*/  @P2 SHF.R.U32.HI R9, RZ, R5, R2 ;  /* 0x00000005ff092219 */ /* 0x000fe20000011602 */
[----:B------:R-:W-:Y:S01]  /*3fc0*/  IMAD R0, R40, R0, RZ ;  /* 0x0000000028007224 */ /* 0x000fe200078e02ff */
[----:B------:R-:W-:Y:S02]  /*3fd0*/  SEL R8, R10, R8, !P0 ;  /* 0x000000080a087207 */ /* 0x000fe40004000000 */
[----:B------:R-:W-:Y:S01]  /*3fe0*/  SEL R2, R11, R12, !P4 ;  /* 0x0000000c0b027207 */ /* 0x000fe20006000000 */
[----:B------:R-:W-:Y:S01]  /*3ff0*/  IMAD R12, R40, R9, RZ ;  /* 0x00000009280c7224 */ /* 0x000fe200078e02ff */
[C---:B------:R-:W-:Y:S01]  /*4000*/  ISETP.GE.AND P0, PT, R8.reuse, R0, PT ;  /* 0x000000000800720c */ /* 0x040fe20003f06270 */
[----:B------:R-:W-:Y:S03]  /*4010*/  IMAD.HI.U32 R0, R8, R4, RZ ;  /* 0x0000000408007227 */ /* 0x000fe600078e00ff */
[----:B------:R-:W-:Y:S02]  /*4020*/  ISETP.GE.OR P0, PT, R2, R12, P0 ;  /* 0x0000000c0200720c */ /* 0x000fe40000706670 */
[-C--:B------:R-:W-:Y:S04]  /*4030*/  SHF.R.U32.HI R0, RZ, R5.reuse, R0 ;  /* 0x00000005ff007219 */ /* 0x080fe80000011600 */
[----:B------:R-:W-:Y:S05]  /*4040*/  SEL R13, R8, R0, !P2 ;  /* 0x00000000080d7207 */ /* 0x000fea0005000000 */
[----:B------:R-:W-:Y:S02]  /*4050*/  IMAD.MOV R12, RZ, RZ, -R13 ;  /* 0x000000ffff0c7224 */ /* 0x000fe400078e0a0d */
[----:B------:R-:W-:Y:S04]  /*4060*/  @!P0 IMAD.HI.U32 R0, R2, R4, RZ ;  /* 0x0000000402008227 */ /* 0x000fe800078e00ff */
[----:B------:R-:W-:Y:S01]  /*4070*/  IMAD R12, R40, R12, R8 ;  /* 0x0000000c280c7224 */ /* 0x000fe200078e0208 */
[----:B------:R-:W-:Y:S04]  /*4080*/  @!P0 SHF.R.U32.HI R0, RZ, R5, R0 ;  /* 0x00000005ff008219 */ /* 0x000fe80000011600 */
[----:B------:R-:W-:Y:S04]  /*4090*/  @!P0 SEL R0, R2, R0, !P2 ;  /* 0x0000000002008207 */ /* 0x000fe80005000000 */
[----:B------:R-:W-:Y:S01]  /*40a0*/  @!P0 IADD3 R13, PT, PT, R13, -R0, RZ ;  /* 0x800000000d0d8210 */ /* 0x000fe20007ffe0ff */
[----:B------:R-:W-:Y:S01]  /*40b0*/  @!P0 IMAD R0, R9, R12, R0 ;  /* 0x0000000c09008224 */ /* 0x000fe200078e0200 */
[----:B------:R-:W-:Y:S01]  /*40c0*/  IADD3 R9, PT, PT, -R8, RZ, RZ ;  /* 0x000000ff08097210 */ /* 0x000fe20007ffe1ff */
[--C-:B------:R-:W-:Y:S02]  /*40d0*/  IMAD.MOV R12, RZ, RZ, -R2.reuse ;  /* 0x000000ffff0c7224 */ /* 0x100fe400078e0a02 */
[----:B------:R-:W-:Y:S02]  /*40e0*/  @!P0 IMAD R8, R13, R40, R2 ;  /* 0x000000280d088224 */ /* 0x000fe400078e0202 */
[----:B------:R-:W-:Y:S02]  /*40f0*/  @!P0 IMAD.MOV.U32 R2, RZ, RZ, R0 ;  /* 0x000000ffff028224 */ /* 0x000fe400078e0000 */
[----:B------:R-:W-:Y:S02]  /*4100*/  IMAD R11, R3, R12, R11 ;  /* 0x0000000c030b7224 */ /* 0x000fe400078e020b */
[----:B------:R-:W-:Y:S02]  /*4110*/  IMAD R10, R6, R9, R10 ;  /* 0x00000009060a7224 */ /* 0x000fe400078e020a */
[----:B------:R-:W-:Y:S02]  /*4120*/  IMAD R11, R2, R3, R11 ;  /* 0x00000003020b7224 */ /* 0x000fe400078e020b */
[----:B------:R-:W-:Y:S02]  /*4130*/  IMAD R10, R8, R6, R10 ;  /* 0x00000006080a7224 */ /* 0x000fe400078e020a */
.L_x_73:
[----:B------:R-:W-:Y:S05]  /*4140*/  BRA.U UP1, `(.L_x_74) ;  /* 0x0000000101107547 */ /* 0x000fea000b800000 */
[----:B------:R-:W-:Y:S04]  /*4150*/  MOV R2, UR6 ;  /* 0x0000000600027c02 */ /* 0x000fe80008000f00 */
[----:B------:R-:W-:Y:S04]  /*4160*/  SHF.L.U32 R2, R2, 0x1f, RZ ;  /* 0x0000001f02027819 */ /* 0x000fe800000006ff */
[----:B------:R-:W2:Y:S02]  /*4170*/  SYNCS.PHASECHK.TRANS64.TRYWAIT P0, [UR7+0xb8], R2 ;  /* 0x0000b802ff0075a7 */ /* 0x000ea40008001107 */
[----:B--2---:R-:W-:Y:S05]  /*4180*/  @!P0 BRA `(.L_x_75) ;  /* 0x0000003c00808947 */ /* 0x004fea0003800000 */
.L_x_74:
[----:B------:R-:W-:Y:S02]  /*4190*/  R2UR UR11, R15 ;  /* 0x000000000f0b72ca */ /* 0x000fe400000e0000 */
[----:B------:R-:W-:Y:S02]  /*41a0*/  R2UR UR10, R14 ;  /* 0x000000000e0a72ca */ /* 0x000fe400000e0000 */
[----:B------:R-:W-:Y:S04]  /*41b0*/  ISETP.NE.U32.AND P2, PT, RZ, UR4, PT ;  /* 0x00000004ff007c0c */ /* 0x000fe8000bf45070 */
[----:B------:R-:W-:Y:S05]  /*41c0*/  ISETP.NE.AND.EX P2, PT, RZ, UR5, PT, P2 ;  /* 0x00000005ff007c0c */ /* 0x000fea000bf45320 */
[----:B------:R-:W-:Y:S02]  /*41d0*/  USHF.L.U32 UR11, UR11, 0x7, URZ ;  /* 0x000000070b0b7899 */ /* 0x000fe400080006ff */
[----:B------:R-:W-:Y:S01]  /*41e0*/  USHF.L.U32 UR10, UR10, 0x6, URZ ;  /* 0x000000060a0a7899 */ /* 0x000fe200080006ff */
[----:B------:R-:W-:Y:S11]  /*41f0*/  BRA.U !UP5, `(.L_x_76) ;  /* 0x000000010d347547 */ /* 0x000ff6000b800000 */
[----:B------:R-:W-:Y:S01]  /*4200*/  UPLOP3.LUT UP0, UPT, UPT, UPT, UP3, 0x80, 0x8 ;  /* 0x000000000008789c */ /* 0x000fe20003f0f030 */
[----:B--2---:R-:W-:Y:S02]  /*4210*/  HFMA2 R0, -RZ, RZ, 0, 5.9604644775390625e-08 ;  /* 0x00000001ff007431 */ /* 0x004fe400000001ff */
[----:B------:R-:W-:Y:S03]  /*4220*/  IMAD.MOV.U32 R92, RZ, RZ, 0x1 ;  /* 0x00000001ff5c7424 */ /* 0x000fe600078e00ff */
[----:B------:R-:W-:Y:S05]  /*4230*/  PLOP3.LUT P0, PT, PT, PT, UP0, 0x80, 0x8 ;  /* 0x000000000008781c */ /* 0x000fea0003f0f008 */
[----:B------:R-:W2:Y:S01]  /*4240*/  @UP0 LDCU.64 UR14, c[0x0][0x888] ;  /* 0x00011100ff0e07ac */ /* 0x000ea20008000a00 */
[----:B------:R-:W-:Y:S07]  /*4250*/  @UP0 UIMAD UR8, UR36, UR4, URZ ;  /* 0x00000004240802a4 */ /* 0x000fee000f8e02ff */
[----:B------:R-:W-:Y:S01]  /*4260*/  @!P0 PRMT R92, R0, 0x7610, R92 ;  /* 0x00007610005c8816 */ /* 0x000fe2000000005c */
[----:B--2---:R-:W-:Y:S03]  /*4270*/  @UP0 UIMAD.WIDE UR14, UR8, 0x4, UR14 ;  /* 0x00000004080e08a5 */ /* 0x004fe6000f8e020e */
[----:B------:R-:W2:Y:S03]  /*4280*/  @!UP0 LDCU UR8, c[0x0][0x880] ;  /* 0x00011000ff0887ac */ /* 0x000ea60008000800 */
[----:B------:R-:W-:Y:S01]  /*4290*/  IMAD.U32 R8, RZ, RZ, UR14 ;  /* 0x0000000eff087e24 */ /* 0x000fe2000f8e00ff */
[----:B------:R-:W-:Y:S05]  /*42a0*/  MOV R9, UR15 ;  /* 0x0000000f00097c02 */ /* 0x000fea0008000f00 */
[----:B-----5:R3:W5:Y:S02]  /*42b0*/  @P0 LDG.E R49, desc[UR44][R8.64] ;  /* 0x0000002c08310981 */ /* 0x020764000c1e1900 */
[----:B--23--:R-:W-:Y:S07]  /*42c0*/  @!P0 IMAD.U32 R49, RZ, RZ, UR8 ;  /* 0x00000008ff318e24 */ /* 0x00cfee000f8e00ff */
.L_x_76:
[----:B-----5:R-:W-:Y:S01]  /*42d0*/  @!P2 FSETP.EQ.AND P0, PT, R49, RZ, PT ;  /* 0x000000ff3100a20b */ /* 0x020fe20003f02000 */
[----:B------:R-:W-:Y:S01]  /*42e0*/  @!UPT UIADD3 URZ, UPT, UPT, URZ, URZ, URZ ;  /* 0x000000fffffff290 */ /* 0x000fe2000fffe0ff */
[----:B------:R-:W-:Y:S11]  /*42f0*/  @!P2 BRA `(.L_x_77) ;  /* 0x000000000014a947 */ /* 0x000ff60003800000 */
[----:B------:R-:W-:Y:S02]  /*4300*/  LOP3.LUT P2, RZ, R92, 0xff, RZ, 0xc0, !PT ;  /* 0x000000ff5cff7812 */ /* 0x000fe4000784c0ff */
[----:B------:R-:W-:Y:S04]  /*4310*/  PLOP3.LUT P0, PT, PT, PT, UP0, 0x80, 0x8 ;  /* 0x000000000008781c */ /* 0x000fe80003f0f008 */
[----:B------:R-:W-:Y:S07]  /*4320*/  PLOP3.LUT P0, PT, P0, PT, PT, 0x8, 0x80 ;  /* 0x000000000080781c */ /* 0x000fee000070e170 */
[----:B------:R-:W-:Y:S11]  /*4330*/  @P2 FSETP.EQ.AND P0, PT, R49, RZ, PT ;  /* 0x000000ff3100220b */ /* 0x000ff60003f02000 */
[----:B------:R-:W-:Y:S02]  /*4340*/  @!UPT UIADD3 URZ, UPT, UPT, URZ, URZ, URZ ;  /* 0x000000fffffff290 */ /* 0x000fe4000fffe0ff */
.L_x_77:
[----:B------:R-:W-:Y:S01]  /*4350*/  ULEA UR15, UR13, UR7, 0x3 ;  /* 0x000000070d0f7291 */ /* 0x000fe2000f8e18ff */
[----:B------:R-:W-:Y:S02]  /*4360*/  SHF.L.U32 R9, R29, 0x1f, RZ ;  /* 0x0000001f1d097819 */ /* 0x000fe400000006ff */
[----:B------:R-:W-:Y:S04]  /*4370*/  ELECT P4, URZ, PT ;  /* 0x0000000000ff782f */ /* 0x000fe80003880000 */
[----:B------:R-:W-:Y:S02]  /*4380*/  PLOP3.LUT P4, PT, P0, P4, PT, 0xf2, 0x2f ;  /* 0x00000000002f781c */ /* 0x000fe40000789e72 */
[----:B------:R-:W3:Y:S11]  /*4390*/  SYNCS.PHASECHK.TRANS64.TRYWAIT P2, [UR15+0x98], R9 ;  /* 0x00009809ff0075a7 */ /* 0x000ef6000804110f */
[----:B-1----:R-:W-:Y:S05]  /*43a0*/  @!P4 IADD3 R8, P0, PT, R30, 0x580, RZ ;  /* 0x000005801e08c810 */ /* 0x002fea0007f1e0ff */
[----:B--2---:R-:W-:Y:S01]  /*43b0*/  @!P4 IMAD.X R2, RZ, RZ, R31, P0 ;  /* 0x000000ffff02c224 */ /* 0x004fe200000e061f */
[----:B---3--:R-:W-:Y:S07]  /*43c0*/  @!P2 BRA `(.L_x_78) ;  /* 0x0000003c0008a947 */ /* 0x008fee0003800000 */
.L_x_158:
[----:B------:R-:W2:Y:S01]  /*43d0*/  LDC.64 R12, c[0x0][0xb18] ;  /* 0x0002c600ff0c7b82 */ /* 0x000ea20000000a00 */
[----:B------:R-:W-:Y:S01]  /*43e0*/  @!P4 R2UR UR8, R2 ;  /* 0x000000000208c2ca */ /* 0x000fe200000e0000 */
[----:B------:R-:W-:Y:S01]  /*43f0*/  VOTEU.ALL UP2, P4 ;  /* 0x0000000000ff7886 */ /* 0x000fe20002040000 */
[----:B------:R-:W-:Y:S01]  /*4400*/  @!P4 R2UR UR9, R8 ;  /* 0x000000000809c2ca */ /* 0x000fe200000e0000 */
[----:B------:R-:W-:Y:S01]  /*4410*/  VOTEU.ALL UP1, P4 ;  /* 0x0000000000ff7886 */ /* 0x000fe20002020000 */
[----:B-1----:R-:W-:Y:S03]  /*4420*/  @!P4 IMAD.MOV.U32 R0, RZ, RZ, 0x2000 ;  /* 0x00002000ff00c424 */ /* 0x002fe600078e00ff */
[----:B------:R-:W1:Y:S01]  /*4430*/  @!P1 LDC R2, c[0x0][0xb0c] ;  /* 0x0002c300ff029b82 */ /* 0x000e620000000800 */
[----:B------:R-:W-:Y:S01]  /*4440*/  UMOV UR20, 0x0 ;  /* 0x0000000000147882 */ /* 0x000fe20000000000 */
[----:B------:R-:W-:Y:S01]  /*4450*/  UMOV UR21, 0x10000000 ;  /* 0x1000000000157882 */ /* 0x000fe20000000000 */
[----:B------:R-:W-:Y:S01]  /*4460*/  UMOV UR12, UR36 ;  /* 0x00000024000c7c82 */ /* 0x000fe20008000000 */
[----:B------:R-:W-:Y:S01]  /*4470*/  UIADD3 UR14, UPT, UPT, UR13, 0x1, URZ ;  /* 0x000000010d0e7890 */ /* 0x000fe2000fffe0ff */
[----:B------:R-:W-:Y:S01]  /*4480*/  @P3 SHF.R.U32.HI R26, RZ, 0x10, R21 ;  /* 0x00000010ff1a3819 */ /* 0x000fe20000011615 */
[----:B------:R-:W-:Y:S02]  /*4490*/  VIADD R28, R28, 0x1 ;  /* 0x000000011c1c7836 */ /* 0x000fe40000000000 */
[----:B------:R-:W-:Y:S01]  /*44a0*/  IMAD.U32 R9, RZ, RZ, UR8 ;  /* 0x00000008ff097e24 */ /* 0x000fe2000f8e00ff */
[----:B------:R-:W-:Y:S01]  /*44b0*/  @!UP2 ULEA UR8, UR13, UR7, 0xd ;  /* 0x000000070d08a291 */ /* 0x000fe2000f8e68ff */
[----:B------:R-:W-:Y:S01]  /*44c0*/  IMAD.U32 R8, RZ, RZ, UR9 ;  /* 0x00000009ff087e24 */ /* 0x000fe2000f8e00ff */
[----:B------:R-:W-:Y:S02]  /*44d0*/  UIADD3 UR9, UPT, UPT, UR15, 0x80, URZ ;  /* 0x000000800f097890 */ /* 0x000fe4000fffe0ff */
[----:B------:R-:W-:Y:S01]  /*44e0*/  @!P4 R2UR UR19, R9 ;  /* 0x000000000913c2ca */ /* 0x000fe200000e0000 */
[----:B------:R-:W-:Y:S01]  /*44f0*/  @!UP2 UIADD3 UR8, UPT, UPT, UR8, 0x200, URZ ;  /* 0x000002000808a890 */ /* 0x000fe2000fffe0ff */
[----:B------:R-:W-:Y:S01]  /*4500*/  @!P4 R2UR UR18, R8 ;  /* 0x000000000812c2ca */ /* 0x000fe200000e0000 */
[----:B------:R-:W-:Y:S01]  /*4510*/  UISETP.NE.AND UP4, UPT, UR14, 0x3, UPT ;  /* 0x000000030e00788c */ /* 0x000fe2000bf85270 */
[----:B------:R-:W3:Y:S01]  /*4520*/  LDC.64 R8, c[0x0][0xb10] ;  /* 0x0002c400ff087b82 */ /* 0x000ee20000000a00 */
[----:B------:R-:W-:Y:S02]  /*4530*/  UPRMT UR16, UR37, 0x654, UR9 ;  /* 0x0000065425107896 */ /* 0x000fe40008000009 */
[----:B------:R-:W-:Y:S02]  /*4540*/  USEL UR17, URZ, 0x1, UP4 ;  /* 0x00000001ff117887 */ /* 0x000fe4000a000000 */
[----:B------:R-:W-:Y:S04]  /*4550*/  USEL UR14, UR14, URZ, UP4 ;  /* 0x000000ff0e0e7287 */ /* 0x000fe8000a000000 */
[----:B------:R-:W-:Y:S01]  /*4560*/  ULEA UR13, UR14, UR7, 0x3 ;  /* 0x000000070e0d7291 */ /* 0x000fe2000f8e18ff */
[----:B------:R-:W-:Y:S01]  /*4570*/  LOP3.LUT R29, R29, UR17, RZ, 0x3c, !PT ;  /* 0x000000111d1d7c12 */ /* 0x000fe2000f8e3cff */
[----:B------:R1:W-:Y:S01]  /*4580*/  @!UP1 UTMALDG.3D [UR8], [UR18], desc[UR20] ;  /* 0x00001408120095b4 */ /* 0x0003e20008011000 */
[----:B------:R5:W-:Y:S02]  /*4590*/  @!P4 SYNCS.ARRIVE.TRANS64.RED.A0TR RZ, [UR15+0x80], R0 ;  /* 0x00008000ffffc9a7 */ /* 0x000be4000830040f */
[----:B------:R-:W-:Y:S01]  /*45a0*/  SHF.L.U32 R14, R29, 0x1f, RZ ;  /* 0x0000001f1d0e7819 */ /* 0x000fe200000006ff */
[C---:B---3--:R-:W-:Y:S01]  /*45b0*/  @!P1 IMAD.HI.U32 R8, R11.reuse, R8, RZ ;  /* 0x000000080b089227 */ /* 0x048fe200078e00ff */
[----:B--2---:R-:W-:Y:S02]  /*45c0*/  @!P1 ISETP.NE.AND P0, PT, R12, 0x1, PT ;  /* 0x000000010c00980c */ /* 0x004fe40003f05270 */
[----:B-1----:R-:W-:Y:S01]  /*45d0*/  @!P1 ISETP.NE.AND P2, PT, R2, 0x1, PT ;  /* 0x000000010200980c */ /* 0x002fe20003f45270 */
[----:B------:R-:W-:Y:S01]  /*45e0*/  SYNCS.ARRIVE.TRANS64.RED.A1T0 RZ, [UR16], RZ ;  /* 0x000000ffffff79a7 */ /* 0x000fe20008100410 */
[C---:B------:R-:W-:Y:S01]  /*45f0*/  @!P1 IMAD.HI.U32 R13, R10.reuse, R13, RZ ;  /* 0x0000000d0a0d9227 */ /* 0x040fe200078e00ff */
[----:B------:R-:W-:Y:S04]  /*4600*/  @!P1 SHF.R.U32.HI R8, RZ, R9, R8 ;  /* 0x00000009ff089219 */ /* 0x000fe80000011608 */
[----:B------:R-:W-:Y:S01]  /*4610*/  @!P1 SEL R8, R11, R8, !P2 ;  /* 0x000000080b089207 */ /* 0x000fe20005000000 */
[----:B------:R-:W1:Y:S01]  /*4620*/  SYNCS.PHASECHK.TRANS64.TRYWAIT P5, [UR13+0x98], R14 ;  /* 0x0000980eff0075a7 */ /* 0x000e6200080a110d */
[----:B-----5:R-:W2:Y:S02]  /*4630*/  @!P1 LDC R0, c[0x0][0xb20] ;  /* 0x0002c800ff009b82 */ /* 0x020ea40000000800 */
[----:B--2---:R-:W-:Y:S04]  /*4640*/  @!P1 SHF.R.U32.HI R0, RZ, R0, R13 ;  /* 0x00000000ff009219 */ /* 0x004fe8000001160d */
[----:B------:R-:W-:Y:S05]  /*4650*/  @!P1 SEL R9, R10, R0, !P0 ;  /* 0x000000000a099207 */ /* 0x000fea0004000000 */
[----:B------:R-:W-:Y:S02]  /*4660*/  @!P1 IMAD.IADD R0, R9, 0x1, -R8 ;  /* 0x0000000109009824 */ /* 0x000fe400078e0a08 */
[----:B------:R-:W-:Y:S02]  /*4670*/  @!P1 IMAD.IADD R8, R8, 0x1, -R9 ;  /* 0x0000000108089824 */ /* 0x000fe400078e0a09 */
[----:B------:R-:W-:Y:S02]  /*4680*/  @!P1 IMAD R11, R0, R2, R11 ;  /* 0x00000002000b9224 */ /* 0x000fe400078e020b */
[----:B------:R-:W-:Y:S01]  /*4690*/  @!P1 IMAD R10, R8, R12, R10 ;  /* 0x0000000c080a9224 */ /* 0x000fe200078e020a */
[----:B-1----:R-:W-:Y:S06]  /*46a0*/  @!P5 BRA `(.L_x_79) ;  /* 0x000000380068d947 */ /* 0x002fec0003800000 */
.L_x_160:
[----:B------:R-:W-:Y:S01]  /*46b0*/  @!P4 IADD3 R2, P0, PT, R30, 0x580, RZ ;  /* 0x000005801e02c810 */ /* 0x000fe20007f1e0ff */
[----:B------:R-:W-:Y:S01]  /*46c0*/  UMOV UR18, 0x0 ;  /* 0x0000000000127882 */ /* 0x000fe20000000000 */
[----:B------:R-:W-:Y:S01]  /*46d0*/  UMOV UR19, 0x10000000 ;  /* 0x1000000000137882 */ /* 0x000fe20000000000 */
[----:B------:R-:W-:Y:S01]  /*46e0*/  VOTEU.ALL UP1, P4 ;  /* 0x0000000000ff7886 */ /* 0x000fe20002020000 */
[----:B------:R-:W-:Y:S01]  /*46f0*/  @!P4 R2UR UR9, R2 ;  /* 0x000000000209c2ca */ /* 0x000fe200000e0000 */
[----:B-1----:R-:W-:Y:S01]  /*4700*/  @!P4 IMAD.X R0, RZ, RZ, R31, P0 ;  /* 0x000000ffff00c224 */ /* 0x002fe200000e061f */
[----:B------:R-:W-:Y:S01]  /*4710*/  UMOV UR12, UR36 ;  /* 0x00000024000c7c82 */ /* 0x000fe20008000000 */
[----:B------:R-:W-:Y:S01]  /*4720*/  @P3 R2UR UR36, R26 ;  /* 0x000000001a2432ca */ /* 0x000fe200000e0000 */
[----:B------:R-:W-:Y:S01]  /*4730*/  @!UP1 ULEA UR15, UR14, UR7, 0xd ;  /* 0x000000070e0f9291 */ /* 0x000fe2000f8e68ff */
[----:B------:R-:W-:Y:S01]  /*4740*/  ISETP.NE.AND P0, PT, R28, 0x2, PT ;  /* 0x000000021c00780c */ /* 0x000fe20003f05270 */
[----:B------:R-:W-:Y:S01]  /*4750*/  @!UP1 UIADD3 UR10, UPT, UPT, UR10, 0x20, URZ ;  /* 0x000000200a0a9890 */ /* 0x000fe2000fffe0ff */
[----:B------:R-:W-:Y:S01]  /*4760*/  @!P4 R2UR UR8, R0 ;  /* 0x000000000008c2ca */ /* 0x000fe200000e0000 */
[----:B------:R-:W-:Y:S01]  /*4770*/  IMAD.IADD R14, R10, 0x1, R90 ;  /* 0x000000010a0e7824 */ /* 0x000fe200078e025a */
[----:B------:R-:W-:Y:S01]  /*4780*/  SEL R0, RZ, 0x1, P0 ;  /* 0x00000001ff007807 */ /* 0x000fe20000000000 */
[----:B------:R-:W-:Y:S01]  /*4790*/  IMAD.IADD R15, R11, 0x1, R91 ;  /* 0x000000010b0f7824 */ /* 0x000fe200078e025b */
[----:B------:R-:W-:Y:S02]  /*47a0*/  SEL R28, R28, RZ, P0 ;  /* 0x000000ff1c1c7207 */ /* 0x000fe40000000000 */
[----:B------:R-:W-:Y:S01]  /*47b0*/  IMAD.U32 R8, RZ, RZ, UR9 ;  /* 0x00000009ff087e24 */ /* 0x000fe2000f8e00ff */
[----:B------:R-:W-:Y:S01]  /*47c0*/  UIADD3 UR9, UPT, UPT, UR13, 0x80, URZ ;  /* 0x000000800d097890 */ /* 0x000fe2000fffe0ff */
[----:B------:R-:W-:Y:S03]  /*47d0*/  LOP3.LUT R27, R27, R0, RZ, 0x3c, !PT ;  /* 0x000000001b1b7212 */ /* 0x000fe600078e3cff */
[----:B------:R-:W-:Y:S02]  /*47e0*/  @!P4 R2UR UR16, R8 ;  /* 0x000000000810c2ca */ /* 0x000fe400000e0000 */
[----:B------:R-:W-:Y:S01]  /*47f0*/  IMAD.U32 R9, RZ, RZ, UR8 ;  /* 0x00000008ff097e24 */ /* 0x000fe2000f8e00ff */
[----:B------:R-:W-:Y:S01]  /*4800*/  @!UP1 UIADD3 UR8, UPT, UPT, UR15, 0x200, URZ ;  /* 0x000002000f089890 */ /* 0x000fe2000fffe0ff */
[----:B------:R-:W-:Y:S01]  /*4810*/  VOTEU.ALL UP1, P4 ;  /* 0x0000000000ff7886 */ /* 0x000fe20002020000 */
[----:B------:R-:W-:Y:S02]  /*4820*/  UPRMT UR15, UR37, 0x654, UR9 ;  /* 0x00000654250f7896 */ /* 0x000fe40008000009 */
[----:B------:R-:W-:Y:S11]  /*4830*/  @!P4 R2UR UR17, R9 ;  /* 0x000000000911c2ca */ /* 0x000ff600000e0000 */
[----:B------:R-:W-:Y:S02]  /*4840*/  @!UPT UIADD3 URZ, UPT, UPT, URZ, URZ, URZ ;  /* 0x000000fffffff290 */ /* 0x000fe4000fffe0ff */
[----:B------:R2:W-:Y:S01]  /*4850*/  @!UP1 UTMALDG.3D [UR8], [UR16], desc[UR18] ;  /* 0x00001208100095b4 */ /* 0x0005e20008011000 */
[----:B------:R2:W-:Y:S01]  /*4860*/  @!P4 SYNCS.ARRIVE.TRANS64.RED.A0TR RZ, [UR13+0x80], R25 ;  /* 0x00008019ffffc9a7 */ /* 0x0005e2000830040d */
[----:B------:R-:W-:Y:S04]  /*4870*/  UIADD3 UR13, UPT, UPT, UR14, 0x1, URZ ;  /* 0x000000010e0d7890 */ /* 0x000fe8000fffe0ff */
[----:B------:R-:W-:Y:S04]  /*4880*/  UISETP.NE.AND UP1, UPT, UR13, 0x3, UPT ;  /* 0x000000030d00788c */ /* 0x000fe8000bf25270 */
[----:B------:R-:W-:Y:S02]  /*4890*/  USEL UR14, URZ, 0x1, UP1 ;  /* 0x00000001ff0e7887 */ /* 0x000fe40008800000 */
[----:B------:R-:W-:Y:S02]  /*48a0*/  USEL UR13, UR13, URZ, UP1 ;  /* 0x000000ff0d0d7287 */ /* 0x000fe40008800000 */
[----:B------:R-:W-:Y:S02]  /*48b0*/  UPLOP3.LUT UP1, UPT, UPT, UPT, UPT, 0x80, 0x8 ;  /* 0x000000000008789c */ /* 0x000fe40003f2f070 */
[----:B------:R-:W-:Y:S01]  /*48c0*/  LOP3.LUT R29, R29, UR14, RZ, 0x3c, !PT ;  /* 0x0000000e1d1d7c12 */ /* 0x000fe2000f8e3cff */
[----:B------:R-:W-:Y:S01]  /*48d0*/  SYNCS.ARRIVE.TRANS64.RED.A1T0 RZ, [UR15], RZ ;  /* 0x000000ffffff79a7 */ /* 0x000fe2000810040f */
[----:B------:R-:W-:Y:S07]  /*48e0*/  @P3 BRA `(.L_x_80) ;  /* 0xfffffff4001c3947 */ /* 0x000fee000383ffff */
[----:B------:R-:W-:Y:S01]  /*48f0*/  UIADD3 UR7, UPT, UPT, UR7, 0x98, URZ ;  /* 0x0000009807077890 */ /* 0x000fe2000fffe0ff */
[----:B------:R-:W-:-:S03]  /*4900*/  SHF.L.U32 R2, R29, 0x1f, RZ ;  /* 0x0000001f1d027819 */ /* 0x000fc600000006ff */
[----:B------:R-:W-:-:S09]  /*4910*/  ULEA UR4, UR13, UR7, 0x3 ;  /* 0x000000070d047291 */ /* 0x000fd2000f8e18ff */
[----:B------:R-:W1:Y:S02]  /*4920*/  SYNCS.PHASECHK.TRANS64.TRYWAIT P0, [UR4], R2 ;  /* 0x00000002ff0075a7 */ /* 0x000e640008001104 */
[----:B-1----:R-:W-:Y:S05]  /*4930*/  @!P0 BRA `(.L_x_81) ;  /* 0x0000003400dc8947 */ /* 0x002fea0003800000 */
.L_x_162:
        /* <DEDUP_REMOVED lines=9> */
.L_x_164:
[----:B------:R-:W-:-:S04]  /*49d0*/  UIADD3 UR5, UPT, UPT, UR5, 0x1, URZ ;  /* 0x0000000105057890 */ /* 0x000fc8000fffe0ff */
[----:B------:R-:W-:-:S04]  /*49e0*/  UISETP.NE.AND UP0, UPT, UR5, 0x3, UPT ;  /* 0x000000030500788c */ /* 0x000fc8000bf05270 */
[----:B------:R-:W-:Y:S02]  /*49f0*/  USEL UR4, URZ, 0x1, UP0 ;  /* 0x00000001ff047887 */ /* 0x000fe40008000000 */
[----:B------:R-:W-:-:S04]  /*4a00*/  USEL UR5, UR5, URZ, UP0 ;  /* 0x000000ff05057287 */ /* 0x000fc80008000000 */
[----:B------:R-:W-:Y:S01]  /*4a10*/  ULEA UR5, UR5, UR7, 0x3 ;  /* 0x0000000705057291 */ /* 0x000fe2000f8e18ff */
[----:B-1----:R-:W-:-:S04]  /*4a20*/  LOP3.LUT R2, R29, UR4, RZ, 0x3c, !PT ;  /* 0x000000041d027c12 */ /* 0x002fc8000f8e3cff */
[----:B------:R-:W-:Y:S01]  /*4a30*/  SHF.L.U32 R2, R2, 0x1f, RZ ;  /* 0x0000001f02027819 */ /* 0x000fe200000006ff */
[----:B------:R-:W-:-:S07]  /*4a40*/  IMAD.U32 R0, RZ, RZ, UR5 ;  /* 0x00000005ff007e24 */ /* 0x000fce000f8e00ff */
.L_x_83:
[----:B-1----:R1:W3:Y:S02]  /*4a50*/  SYNCS.PHASECHK.TRANS64.TRYWAIT P0, [R0+URZ], R2 ;  /* 0x00000002000075a7 */ /* 0x0022e400080011ff */
[----:B---3--:R-:W-:Y:S05]  /*4a60*/  @!P0 NANOSLEEP.SYNCS 0x989680 ;  /* 0x009896800000895d */ /* 0x008fea0003900000 */
[----:B------:R-:W3:Y:S02]  /*4a70*/  @!P0 SYNCS.PHASECHK.TRANS64 P0, [R0+URZ], R2 ;  /* 0x00000002000085a7 */ /* 0x000ee400080010ff */
[----:B--23--:R-:W-:Y:S05]  /*4a80*/  @P0 EXIT ;  /* 0x000000000000094d */ /* 0x00cfea0003800000 */
[----:B------:R-:W-:Y:S05]  /*4a90*/  BRA `(.L_x_83) ;  /* 0xfffffffc00ec7947 */ /* 0x000fea000383ffff */
.L_x_71:
[----:B------:R-:W-:-:S06]  /*4aa0*/  UISETP.GE.AND UP1, UPT, UR8, 0x4, UPT ;  /* 0x000000040800788c */ /* 0x000fcc000bf26270 */
[----:B------:R-:W-:-:S13]  /*4ab0*/  PLOP3.LUT P0, PT, PT, PT, UP1, 0x80, 0x8 ;  /* 0x000000000008781c */ /* 0x000fda0003f0f018 */
[----:B------:R-:W-:Y:S05]  /*4ac0*/  @!P0 EXIT ;  /* 0x000000000000894d */ /* 0x000fea0003800000 */
[----:B------:R-:W-:Y:S01]  /*4ad0*/  BAR.SYNC.DEFER_BLOCKING 0x6, 0xa0 ;  /* 0x0182800000007b1d */ /* 0x000fe20000010000 */
[C---:B------:R-:W-:Y:S01]  /*4ae0*/  IMAD.SHL.U32 R103, R97.reuse, 0x20, RZ ;  /* 0x0000002061677824 */ /* 0x040fe200078e00ff */
[C---:B------:R-:W-:Y:S01]  /*4af0*/  LOP3.LUT R98, R97.reuse, 0x2, RZ, 0xc0, !PT ;  /* 0x0000000261627812 */ /* 0x040fe200078ec0ff */
[C---:B------:R-:W-:Y:S01]  /*4b00*/  IMAD.SHL.U32 R2, R97.reuse, 0x4, RZ ;  /* 0x0000000461027824 */ /* 0x040fe200078e00ff */
[C---:B------:R-:W-:Y:S01]  /*4b10*/  LOP3.LUT R104, R97.reuse, 0x60, RZ, 0xc0, !PT ;  /* 0x0000006061687812 */ /* 0x040fe200078ec0ff */
[----:B------:R-:W-:Y:S01]  /*4b20*/  IMAD.U32 R46, R97, 0x10000, RZ ;  /* 0x00010000612e7824 */ /* 0x000fe200078e00ff */
[----:B------:R-:W-:Y:S02]  /*4b30*/  UMOV UR46, 0x400 ;  /* 0x00000400002e7882 */ /* 0x000fe40000000000 */
[----:B------:R-:W1:Y:S01]  /*4b40*/  LDC R95, c[0x0][0x370] ;  /* 0x0000dc00ff5f7b82 */ /* 0x000e620000000800 */
[----:B------:R-:W-:Y:S01]  /*4b50*/  ULEA UR46, UR37, UR46, 0x18 ;  /* 0x0000002e252e7291 */ /* 0x000fe2000f8ec0ff */
[----:B------:R-:W-:Y:S01]  /*4b60*/  LOP3.LUT R3, R103, 0xc0, RZ, 0xc0, !PT ;  /* 0x000000c067037812 */ /* 0x000fe200078ec0ff */
[----:B------:R-:W-:Y:S01]  /*4b70*/  IMAD.MOV.U32 R45, RZ, RZ, RZ ;  /* 0x000000ffff2d7224 */ /* 0x000fe200078e00ff */
[----:B------:R-:W-:Y:S01]  /*4b80*/  LOP3.LUT R97, R97, 0x4, RZ, 0xc0, !PT ;  /* 0x0000000461617812 */ /* 0x000fe200078ec0ff */
[----:B------:R-:W-:Y:S01]  /*4b90*/  UIADD3 UR50, UPT, UPT, UR46, 0x200, URZ ;  /* 0x000002002e327890 */ /* 0x000fe2000fffe0ff */
[----:B------:R-:W-:-:S02]  /*4ba0*/  LOP3.LUT R2, R3, 0x18, R2, 0xf8, !PT ;  /* 0x0000001803027812 */ /* 0x000fc400078ef802 */
[----:B------:R-:W-:Y:S01]  /*4bb0*/  CS2R R100, SRZ ;  /* 0x0000000000647805 */ /* 0x000fe2000001ff00 */
[----:B------:R-:W2:Y:S01]  /*4bc0*/  LDC R42, c[0x0][0xb0c] ;  /* 0x0002c300ff2a7b82 */ /* 0x000ea20000000800 */
[----:B------:R-:W-:Y:S01]  /*4bd0*/  LOP3.LUT R46, R46, 0x600000, RZ, 0xc0, !PT ;  /* 0x006000002e2e7812 */ /* 0x000fe200078ec0ff */
[----:B------:R-:W-:Y:S01]  /*4be0*/  IMAD.MOV.U32 R107, RZ, RZ, RZ ;  /* 0x000000ffff6b7224 */ /* 0x000fe200078e00ff */
[----:B------:R-:W-:Y:S01]  /*4bf0*/  IADD3 R102, PT, PT, -R97, 0x2, RZ ;  /* 0x0000000261667810 */ /* 0x000fe20007ffe1ff */
[----:B------:R-:W-:Y:S01]  /*4c00*/  IMAD.MOV R98, RZ, RZ, -R98 ;  /* 0x000000ffff627224 */ /* 0x000fe200078e0a62 */
[----:B------:R-:W-:Y:S01]  /*4c10*/  LOP3.LUT R103, R2, 0xf20, R103, 0xf8, !PT ;  /* 0x00000f2002677812 */ /* 0x000fe200078ef867 */
[----:B------:R-:W-:Y:S01]  /*4c20*/  IMAD.MOV R97, RZ, RZ, -R97 ;  /* 0x000000ffff617224 */ /* 0x000fe200078e0a61 */
[----:B------:R-:W4:Y:S01]  /*4c30*/  LDCU.64 UR52, c[0x0][0x348] ;  /* 0x00006900ff3477ac */ /* 0x000f220008000a00 */
[----:B------:R-:W1:Y:S01]  /*4c40*/  LDC R93, c[0x0][0xb20] ;  /* 0x0002c800ff5d7b82 */ /* 0x000e620000000800 */
[----:B------:R-:W3:Y:S01]  /*4c50*/  LDS R0, [UR46+0x170] ;  /* 0x0001702eff007984 */ /* 0x000ee20008000800 */
[----:B------:R-:W-:Y:S01]  /*4c60*/  IMAD.SHL.U32 R102, R102, 0x10, RZ ;  /* 0x0000001066667824 */ /* 0x000fe200078e00ff */
[----:B------:R-:W-:Y:S01]  /*4c70*/  LEA R103, R103, UR50, 0x1 ;  /* 0x0000003267677c11 */ /* 0x000fe2000f8e08ff */
[----:B------:R-:W-:Y:S01]  /*4c80*/  UMOV UR49, 0x1 ;  /* 0x0000000100317882 */ /* 0x000fe20000000000 */
[----:B------:R-:W-:Y:S01]  /*4c90*/  UMOV UR54, URZ ;  /* 0x000000ff00367c82 */ /* 0x000fe20008000000 */
[----:B------:R-:W1:Y:S02]  /*4ca0*/  LDCU.64 UR38, c[0x0][0x888] ;  /* 0x00011100ff2677ac */ /* 0x000e640008000a00 */
[----:B------:R-:W1:Y:S01]  /*4cb0*/  LDC R41, c[0x0][0xb30] ;  /* 0x0002cc00ff297b82 */ /* 0x000e620000000800 */
[----:B------:R-:W-:Y:S01]  /*4cc0*/  UMOV UR48, URZ ;  /* 0x000000ff00307c82 */ /* 0x000fe20008000000 */
[----:B------:R-:W-:-:S06]  /*4cd0*/  UMOV UR47, URZ ;  /* 0x000000ff002f7c82 */ /* 0x000fcc0008000000 */
[----:B------:R-:W1:Y:S08]  /*4ce0*/  LDC.64 R88, c[0x0][0xb10] ;  /* 0x0002c400ff587b82 */ /* 0x000e700000000a00 */
[----:B------:R-:W1:Y:S08]  /*4cf0*/  LDC.64 R38, c[0x0][0xb18] ;  /* 0x0002c600ff267b82 */ /* 0x000e700000000a00 */
[----:B------:R-:W1:Y:S08]  /*4d00*/  LDC.64 R84, c[0x0][0x888] ;  /* 0x00022200ff547b82 */ /* 0x000e700000000a00 */
[----:B------:R-:W1:Y:S01]  /*4d10*/  LDC.64 R36, c[0x0][0xb28] ;  /* 0x0002ca00ff247b82 */ /* 0x000e620000000a00 */
[----:B---3--:R-:W-:-:S07]  /*4d20*/  IMAD.IADD R46, R0, 0x1, R46 ;  /* 0x00000001002e7824 */ /* 0x008fce00078e022e */
[----:B------:R-:W3:Y:S08]  /*4d30*/  LDC.64 R86, c[0x0][0x890] ;  /* 0x00022400ff567b82 */ /* 0x000ef00000000a00 */
[----:B------:R-:W1:Y:S08]  /*4d40*/  LDC.64 R82, c[0x0][0x8b0] ;  /* 0x00022c00ff527b82 */ /* 0x000e700000000a00 */
[----:B------:R-:W1:Y:S08]  /*4d50*/  LDC.64 R80, c[0x0][0x8a8] ;  /* 0x00022a00ff507b82 */ /* 0x000e700000000a00 */
[----:B--2-4-:R-:W1:Y:S02]  /*4d60*/  LDC R94, c[0x0][0x374] ;  /* 0x0000dd00ff5e7b82 */ /* 0x014e640000000800 */
.L_x_115:
[C---:B------:R-:W-:Y:S02]  /*4d70*/  LEA R0, R107.reuse, UR46, 0x3 ;  /* 0x0000002e6b007c11 */ /* 0x040fe4000f8e18ff */
[----:B------:R-:W-:Y:S02]  /*4d80*/  SHF.L.U32 R2, R100, 0x1f, RZ ;  /* 0x0000001f64027819 */ /* 0x000fe400000006ff */
[----:B------:R-:W-:Y:S02]  /*4d90*/  LEA R16, R107, UR46, 0x4 ;  /* 0x0000002e6b107c11 */ /* 0x000fe4000f8e20ff */
[----:B------:R-:W2:Y:S02]  /*4da0*/  SYNCS.PHASECHK.TRANS64.TRYWAIT P0, [R0+URZ+0xc0], R2 ;  /* 0x0000c002000075a7 */ /* 0x000ea400080011ff */
[----:B--2---:R-:W-:Y:S05]  /*4db0*/  @!P0 BRA `(.L_x_84) ;  /* 0x0000003000ec8947 */ /* 0x004fea0003800000 */
.L_x_165:
[----:B------:R-:W4:Y:S01]  /*4dc0*/  LDC.64 R10, c[0x0][0xb10] ;  /* 0x0002c400ff0a7b82 */ /* 0x000f220000000a00 */
[----:B------:R-:W3:Y:S01]  /*4dd0*/  LDS.128 R16, [R16+0x150] ;  /* 0x0001500010107984 */ /* 0x000ee20000000c00 */
[----:B-1----:R-:W-:Y:S01]  /*4de0*/  ISETP.NE.AND P1, PT, R41, 0x1, PT ;  /* 0x000000012900780c */ /* 0x002fe20003f25270 */
[----:B--2---:R-:W-:Y:S01]  /*4df0*/  VIADD R0, R0, 0xd0 ;  /* 0x000000d000007836 */ /* 0x004fe20000000000 */
[----:B------:R-:W-:Y:S04]  /*4e00*/  ISETP.GE.AND P0, PT, R40, 0x1, PT ;  /* 0x000000012800780c */ /* 0x000fe80003f06270 */
[----:B------:R-:W1:Y:S01]  /*4e10*/  LDC.64 R8, c[0x0][0xb18] ;  /* 0x0002c600ff087b82 */ /* 0x000e620000000a00 */
[----:B------:R-:W-:Y:S01]  /*4e20*/  PRMT R0, RZ, 0x654, R0 ;  /* 0x00000654ff007816 */ /* 0x000fe20000000000 */
[----:B------:R-:W-:Y:S01]  /*4e30*/  @!PT LDS RZ, [RZ] ;  /* 0x00000000fffff984 */ /* 0x000fe20000000800 */
[----:B------:R-:W-:Y:S01]  /*4e40*/  @!PT LDS RZ, [RZ] ;  /* 0x00000000fffff984 */ /* 0x000fe20000000800 */
[----:B------:R-:W-:Y:S01]  /*4e50*/  @!PT LDS RZ, [RZ] ;  /* 0x00000000fffff984 */ /* 0x000fe20000000800 */
[----:B------:R-:W-:Y:S01]  /*4e60*/  @!PT LDS RZ, [RZ] ;  /* 0x00000000fffff984 */ /* 0x000fe20000000800 */
[----:B------:R2:W-:Y:S06]  /*4e70*/  MEMBAR.ALL.CTA ;  /* 0x0000000000007992 */ /* 0x0005ec0000008000 */
[----:B--2---:R-:W2:Y:S01]  /*4e80*/  FENCE.VIEW.ASYNC.S ;  /* 0x00000000000073c6 */ /* 0x004ea20000000000 */
[----:B------:R-:W1:Y:S08]  /*4e90*/  @!P1 LDC R12, c[0x0][0xb20] ;  /* 0x0002c800ff0c9b82 */ /* 0x000e700000000800 */
[----:B------:R-:W1:Y:S01]  /*4ea0*/  @!P1 LDC R7, c[0x0][0xb0c] ;  /* 0x0002c300ff079b82 */ /* 0x000e620000000800 */
[----:B--2---:R2:W-:Y:S01]  /*4eb0*/  SYNCS.ARRIVE.TRANS64.RED.A1T0 RZ, [R0+URZ], RZ ;  /* 0x000000ff00ff79a7 */ /* 0x0045e200081004ff */
[----:B---3--:R-:W-:Y:S04]  /*4ec0*/  LOP3.LUT P4, RZ, R18, 0x1, RZ, 0xc0, !PT ;  /* 0x0000000112ff7812 */ /* 0x008fe8000788c0ff */
[----:B------:R-:W-:Y:S09]  /*4ed0*/  P2R R105, PR, RZ, 0x10 ;  /* 0x00000010ff697803 */ /* 0x000ff20000000000 */
[----:B------:R-:W-:Y:S02]  /*4ee0*/  @P4 MOV R44, R16 ;  /* 0x00000010002c4202 */ /* 0x000fe40000000f00 */
[----:B------:R-:W-:Y:S01]  /*4ef0*/  @P4 LOP3.LUT R43, R17, 0xffff, RZ, 0xc0, !PT ;  /* 0x0000ffff112b4812 */ /* 0x000fe200078ec0ff */
[----:B--2-4-:R-:W-:Y:S06]  /*4f00*/  @!P0 BRA `(.L_x_85) ;  /* 0x0000000000a48947 */ /* 0x014fec0003800000 */
[----:B------:R-:W-:Y:S01]  /*4f10*/  IMAD.HI.U32 R0, R94, R39, RZ ;  /* 0x000000275e007227 */ /* 0x000fe200078e00ff */
[----:B------:R-:W-:Y:S02]  /*4f20*/  ISETP.NE.AND P0, PT, R38, 0x1, PT ;  /* 0x000000012600780c */ /* 0x000fe40003f05270 */
[----:B------:R-:W-:Y:S01]  /*4f30*/  ISETP.NE.AND P2, PT, R40, 0x1, PT ;  /* 0x000000012800780c */ /* 0x000fe20003f45270 */
[----:B------:R-:W-:Y:S01]  /*4f40*/  IMAD.HI.U32 R4, R95, R88, RZ ;  /* 0x000000585f047227 */ /* 0x000fe200078e00ff */
[----:B------:R-:W-:Y:S02]  /*4f50*/  SHF.R.U32.HI R0, RZ, R93, R0 ;  /* 0x0000005dff007219 */ /* 0x000fe40000011600 */
[----:B------:R-:W-:Y:S01]  /*4f60*/  ISETP.NE.AND P3, PT, R42, 0x1, PT ;  /* 0x000000012a00780c */ /* 0x000fe20003f65270 */
[----:B------:R-:W-:Y:S01]  /*4f70*/  IMAD.HI.U32 R6, R43, R39, RZ ;  /* 0x000000272b067227 */ /* 0x000fe200078e00ff */
[-C--:B------:R-:W-:Y:S02]  /*4f80*/  SHF.R.U32.HI R4, RZ, R89.reuse, R4 ;  /* 0x00000059ff047219 */ /* 0x080fe40000011604 */
[----:B------:R-:W-:Y:S01]  /*4f90*/  SEL R0, R94, R0, !P0 ;  /* 0x000000005e007207 */ /* 0x000fe20004000000 */
[----:B------:R-:W-:Y:S01]  /*4fa0*/  IMAD.HI.U32 R5, R44, R88, RZ ;  /* 0x000000582c057227 */ /* 0x000fe200078e00ff */
[----:B------:R-:W-:Y:S03]  /*4fb0*/  SEL R4, R95, R4, !P3 ;  /* 0x000000045f047207 */ /* 0x000fe60005800000 */
[-C--:B------:R-:W-:Y:S01]  /*4fc0*/  IMAD.HI.U32 R3, R0, R36.reuse, RZ ;  /* 0x0000002400037227 */ /* 0x080fe200078e00ff */
[----:B------:R-:W-:Y:S03]  /*4fd0*/  SHF.R.U32.HI R5, RZ, R89, R5 ;  /* 0x00000059ff057219 */ /* 0x000fe60000011605 */
[----:B------:R-:W-:Y:S01]  /*4fe0*/  IMAD.HI.U32 R2, R4, R36, RZ ;  /* 0x0000002404027227 */ /* 0x000fe200078e00ff */
[----:B------:R-:W-:Y:S02]  /*4ff0*/  @P2 SHF.R.U32.HI R0, RZ, R37, R3 ;  /* 0x00000025ff002219 */ /* 0x000fe40000011603 */
[----:B------:R-:W-:Y:S02]  /*5000*/  SHF.R.U32.HI R3, RZ, R93, R6 ;  /* 0x0000005dff037219 */ /* 0x000fe40000011606 */
[----:B------:R-:W-:Y:S01]  /*5010*/  @P2 SHF.R.U32.HI R4, RZ, R37, R2 ;  /* 0x00000025ff042219 */ /* 0x000fe20000011602 */
[----:B------:R-:W-:Y:S01]  /*5020*/  IMAD R0, R40, R0, RZ ;  /* 0x0000000028007224 */ /* 0x000fe200078e02ff */
[----:B------:R-:W-:Y:S02]  /*5030*/  SEL R3, R43, R3, !P0 ;  /* 0x000000032b037207 */ /* 0x000fe40004000000 */
[----:B------:R-:W-:Y:S01]  /*5040*/  SEL R2, R44, R5, !P3 ;  /* 0x000000052c027207 */ /* 0x000fe20005800000 */
[----:B------:R-:W-:Y:S01]  /*5050*/  IMAD R5, R40, R4, RZ ;  /* 0x0000000428057224 */ /* 0x000fe200078e02ff */
[C---:B------:R-:W-:Y:S01]  /*5060*/  ISETP.GE.AND P0, PT, R3.reuse, R0, PT ;  /* 0x000000000300720c */ /* 0x040fe20003f06270 */
[C---:B------:R-:W-:Y:S03]  /*5070*/  IMAD.HI.U32 R0, R3.reuse, R36, RZ ;  /* 0x0000002403007227 */ /* 0x040fe600078e00ff */
[C---:B------:R-:W-:Y:S02]  /*5080*/  ISETP.GE.OR P0, PT, R2.reuse, R5, P0 ;  /* 0x000000050200720c */ /* 0x040fe40000706670 */
[----:B------:R-:W-:Y:S04]  /*5090*/  SHF.R.U32.HI R0, RZ, R37, R0 ;  /* 0x00000025ff007219 */ /* 0x000fe80000011600 */
[C---:B------:R-:W-:Y:S05]  /*50a0*/  SEL R6, R3.reuse, R0, !P2 ;  /* 0x0000000003067207 */ /* 0x040fea0005000000 */
        /* <DEDUP_REMOVED lines=14> */
[----:B------:R-:W-:Y:S07]  /*5190*/  IMAD R43, R3, R38, R43 ;  /* 0x00000026032b7224 */ /* 0x000fee00078e022b */
.L_x_85:
[----:B-1----:R-:W-:Y:S01]  /*51a0*/  @!P1 ISETP.NE.AND P0, PT, R8, 0x1, PT ;  /* 0x000000010800980c */ /* 0x002fe20003f05270 */
[----:B------:R-:W-:Y:S01]  /*51b0*/  @!P1 IMAD.HI.U32 R0, R44, R10, RZ ;  /* 0x0000000a2c009227 */ /* 0x000fe200078e00ff */
[----:B------:R-:W-:Y:S01]  /*51c0*/  @!P1 ISETP.NE.AND P2, PT, R7, 0x1, PT ;  /* 0x000000010700980c */ /* 0x000fe20003f45270 */
[----:B------:R-:W-:Y:S01]  /*51d0*/  ULOP3.LUT UP0, URZ, UR50, 0x1b0, URZ, 0xc0, !UPT ;  /* 0x000001b032ff7892 */ /* 0x000fe2000f80c0ff */
[----:B------:R-:W-:Y:S01]  /*51e0*/  R2UR UR42, R15 ;  /* 0x000000000f2a72ca */ /* 0x000fe200000e0000 */
[----:B------:R-:W-:Y:S01]  /*51f0*/  @!P1 IMAD.HI.U32 R2, R43, R9, RZ ;  /* 0x000000092b029227 */ /* 0x000fe200078e00ff */
[----:B------:R-:W-:Y:S02]  /*5200*/  @!P1 SHF.R.U32.HI R0, RZ, R11, R0 ;  /* 0x0000000bff009219 */ /* 0x000fe40000011600 */
[----:B------:R-:W-:Y:S01]  /*5210*/  R2UR UR41, R14 ;  /* 0x000000000e2972ca */ /* 0x000fe200000e0000 */
[----:B------:R-:W-:Y:S01]  /*5220*/  VIADD R107, R107, 0x1 ;  /* 0x000000016b6b7836 */ /* 0x000fe20000000000 */
[----:B------:R-:W-:Y:S02]  /*5230*/  @!P1 SHF.R.U32.HI R2, RZ, R12, R2 ;  /* 0x0000000cff029219 */ /* 0x000fe40000011602 */
[----:B------:R-:W-:Y:S02]  /*5240*/  @!P1 SEL R3, R44, R0, !P2 ;  /* 0x000000002c039207 */ /* 0x000fe40005000000 */
[----:B------:R-:W-:Y:S02]  /*5250*/  @!P1 SEL R2, R43, R2, !P0 ;  /* 0x000000022b029207 */ /* 0x000fe40004000000 */
[----:B------:R-:W-:Y:S01]  /*5260*/  @P4 SHF.R.U32.HI R99, RZ, 0x10, R17 ;  /* 0x00000010ff634819 */ /* 0x000fe20000011611 */
[----:B------:R-:W-:Y:S02]  /*5270*/  USHF.L.U32 UR42, UR42, 0x7, URZ ;  /* 0x000000072a2a7899 */ /* 0x000fe400080006ff */
[----:B------:R-:W-:Y:S02]  /*5280*/  @!P1 IMAD.IADD R0, R2, 0x1, -R3 ;  /* 0x0000000102009824 */ /* 0x000fe400078e0a03 */
[----:B------:R-:W-:Y:S01]  /*5290*/  @!P1 IMAD.IADD R2, R3, 0x1, -R2 ;  /* 0x0000000103029824 */ /* 0x000fe200078e0a02 */
[----:B------:R-:W-:Y:S01]  /*52a0*/  USHF.L.U32 UR41, UR41, 0x6, URZ ;  /* 0x0000000629297899 */ /* 0x000fe200080006ff */
[----:B------:R-:W-:Y:S02]  /*52b0*/  @!P1 IMAD R44, R0, R7, R44 ;  /* 0x00000007002c9224 */ /* 0x000fe400078e022c */
[----:B------:R-:W-:Y:S01]  /*52c0*/  @!P1 IMAD R43, R2, R8, R43 ;  /* 0x00000008022b9224 */ /* 0x000fe200078e022b */
[----:B------:R-:W-:Y:S08]  /*52d0*/  BRA.U !UP0, `(.L_x_86) ;  /* 0x00000001087c7547 */ /* 0x000ff0000b800000 */
[----:B------:R-:W1:Y:S01]  /*52e0*/  LDCU.64 UR8, c[0x4][0x80] ;  /* 0x01001000ff0877ac */ /* 0x000e620008000a00 */
[----:B------:R-:W-:Y:S01]  /*52f0*/  MOV R2, 0x0 ;  /* 0x0000000000027802 */ /* 0x000fe20000000f00 */
[----:B------:R-:W-:Y:S02]  /*5300*/  HFMA2 R12, -RZ, RZ, 0, 5.9604644775390625e-08 ;  /* 0x00000001ff0c7431 */ /* 0x000fe400000001ff */
[----:B------:R-:W-:Y:S01]  /*5310*/  IMAD.MOV.U32 R8, RZ, RZ, 0x70 ;  /* 0x00000070ff087424 */ /* 0x000fe200078e00ff */
[----:B------:R2:W3:Y:S01]  /*5320*/  LDC.64 R14, c[0x4][R2] ;  /* 0x01000000020e7b82 */ /* 0x0004e20000000a00 */
[----:B------:R-:W4:Y:S01]  /*5330*/  LDCU.64 UR6, c[0x4][0x88] ;  /* 0x01001100ff0677ac */ /* 0x000f220008000a00 */
[----:B------:R-:W-:Y:S01]  /*5340*/  IMAD.MOV.U32 R13, RZ, RZ, RZ ;  /* 0x000000ffff0d7224 */ /* 0x000fe200078e00ff */
[----:B------:R-:W2:Y:S01]  /*5350*/  LDCU.64 UR4, c[0x4][0x8] ;  /* 0x01000100ff0477ac */ /* 0x000ea20008000a00 */
[----:B-1----:R-:W-:Y:S01]  /*5360*/  MOV R5, UR9 ;  /* 0x0000000900057c02 */ /* 0x002fe20008000f00 */
[----:B------:R-:W-:Y:S01]  /*5370*/  IMAD.U32 R4, RZ, RZ, UR8 ;  /* 0x00000008ff047e24 */ /* 0x000fe2000f8e00ff */
[----:B----4-:R-:W-:Y:S01]  /*5380*/  MOV R7, UR7 ;  /* 0x0000000700077c02 */ /* 0x010fe20008000f00 */
[----:B------:R-:W-:Y:S01]  /*5390*/  IMAD.U32 R6, RZ, RZ, UR6 ;  /* 0x00000006ff067e24 */ /* 0x000fe2000f8e00ff */
[----:B--2---:R-:W-:Y:S01]  /*53a0*/  MOV R11, UR5 ;  /* 0x00000005000b7c02 */ /* 0x004fe20008000f00 */
[----:B------:R-:W-:Y:S02]  /*53b0*/  IMAD.U32 R10, RZ, RZ, UR4 ;  /* 0x00000004ff0a7e24 */ /* 0x000fe4000f8e00ff */
[----:B------:R-:W-:Y:S07]  /*53c0*/  LEPC R20, `(.L_x_87) ;  /* 0x000000001014794e */ /* 0x000fee0000000000 */
[----:B---3-5:R-:W-:Y:S05]  /*53d0*/  CALL.ABS.NOINC R14 ;  /* 0x000000000e007343 */ /* 0x028fea0003c00000 */
.L_x_87:
[----:B------:R-:W1:Y:S01]  /*53e0*/  LDCU.64 UR8, c[0x4][0x80] ;  /* 0x01001000ff0877ac */ /* 0x000e620008000a00 */
[----:B------:R-:W2:Y:S01]  /*53f0*/  LDC.64 R2, c[0x4][R2] ;  /* 0x0100000002027b82 */ /* 0x000ea20000000a00 */
[----:B------:R-:W-:Y:S02]  /*5400*/  HFMA2 R12, -RZ, RZ, 0, 5.9604644775390625e-08 ;  /* 0x00000001ff0c7431 */ /* 0x000fe400000001ff */
[----:B------:R-:W-:Y:S02]  /*5410*/  IMAD.MOV.U32 R8, RZ, RZ, 0x70 ;  /* 0x00000070ff087424 */ /* 0x000fe400078e00ff */
[----:B------:R-:W-:Y:S01]  /*5420*/  IMAD.MOV.U32 R13, RZ, RZ, RZ ;  /* 0x000000ffff0d7224 */ /* 0x000fe200078e00ff */
[----:B------:R-:W3:Y:S01]  /*5430*/  LDCU.64 UR6, c[0x4][0x88] ;  /* 0x01001100ff0677ac */ /* 0x000ee20008000a00 */
[----:B------:R-:W4:Y:S01]  /*5440*/  LDCU.64 UR4, c[0x4][0x8] ;  /* 0x01000100ff0477ac */ /* 0x000f220008000a00 */
[----:B-1----:R-:W-:Y:S02]  /*5450*/  MOV R4, UR8 ;  /* 0x0000000800047c02 */ /* 0x002fe40008000f00 */
[----:B------:R-:W-:Y:S02]  /*5460*/  MOV R5, UR9 ;  /* 0x0000000900057c02 */ /* 0x000fe40008000f00 */
[----:B---3--:R-:W-:Y:S01]  /*5470*/  MOV R7, UR7 ;  /* 0x0000000700077c02 */ /* 0x008fe20008000f00 */
[----:B------:R-:W-:Y:S01]  /*5480*/  IMAD.U32 R6, RZ, RZ, UR6 ;  /* 0x00000006ff067e24 */ /* 0x000fe2000f8e00ff */
[----:B----4-:R-:W-:Y:S01]  /*5490*/  MOV R11, UR5 ;  /* 0x00000005000b7c02 */ /* 0x010fe20008000f00 */
[----:B------:R-:W-:Y:S02]  /*54a0*/  IMAD.U32 R10, RZ, RZ, UR4 ;  /* 0x00000004ff0a7e24 */ /* 0x000fe4000f8e00ff */
[----:B------:R-:W-:Y:S07]  /*54b0*/  LEPC R20, `(.L_x_86) ;  /* 0x000000001014794e */ /* 0x000fee0000000000 */
[----:B--2---:R-:W-:Y:S05]  /*54c0*/  CALL.ABS.NOINC R2 ;  /* 0x0000000002007343 */ /* 0x004fea0003c00000 */
.L_x_86:
[----:B------:R-:W-:Y:S01]  /*54d0*/  ISETP.NE.U32.AND P4, PT, R86, RZ, PT ;  /* 0x000000ff5600720c */ /* 0x000fe20003f85070 */
[----:B------:R-:W-:Y:S01]  /*54e0*/  ULOP3.LUT UR4, UR49, 0x1, URZ, 0x3c, !UPT ;  /* 0x0000000131047892 */ /* 0x000fe2000f8e3cff */
[----:B------:R-:W-:Y:S01]  /*54f0*/  ISETP.NE.U32.AND P1, PT, R82, RZ, PT ;  /* 0x000000ff5200720c */ /* 0x000fe20003f25070 */
[----:B------:R-:W-:Y:S01]  /*5500*/  IMAD.U32 R0, RZ, RZ, UR54 ;  /* 0x00000036ff007e24 */ /* 0x000fe2000f8e00ff */
[----:B------:R-:W-:Y:S02]  /*5510*/  ISETP.NE.AND.EX P4, PT, R87, RZ, PT, P4 ;  /* 0x000000ff5700720c */ /* 0x000fe40003f85340 */
[----:B------:R-:W-:Y:S01]  /*5520*/  PLOP3.LUT P0, PT, PT, PT, PT, 0x8, 0x80 ;  /* 0x000000000080781c */ /* 0x000fe20003f0e170 */
[----:B------:R-:W-:Y:S01]  /*5530*/  IMAD.U32 R111, RZ, RZ, UR4 ;  /* 0x00000004ff6f7e24 */ /* 0x000fe2000f8e00ff */
[----:B------:R-:W-:Y:S02]  /*5540*/  ISETP.NE.AND.EX P1, PT, R83, RZ, PT, P1 ;  /* 0x000000ff5300720c */ /* 0x000fe40003f25310 */
[----:B------:R-:W-:Y:S02]  /*5550*/  P2R R108, PR, RZ, 0x1 ;  /* 0x00000001ff6c7803 */ /* 0x000fe40000000000 */
[----:B------:R-:W-:Y:S05]  /*5560*/  LEA R0, R0, UR46, 0x3 ;  /* 0x0000002e00007c11 */ /* 0x000fea000f8e18ff */
[----:B------:R-:W-:Y:S05]  /*5570*/  @!P4 BRA `(.L_x_88) ;  /* 0x00000000002cc947 */ /* 0x000fea0003800000 */
[----:B------:R-:W-:Y:S01]  /*5580*/  ISETP.NE.U32.AND P0, PT, R84, RZ, PT ;  /* 0x000000ff5400720c */ /* 0x000fe20003f05070 */
[----:B------:R-:W-:Y:S03]  /*5590*/  IMAD.MOV.U32 R92, RZ, RZ, 0x1 ;  /* 0x00000001ff5c7424 */ /* 0x000fe600078e00ff */
[----:B------:R-:W-:Y:S11]  /*55a0*/  ISETP.NE.AND.EX P0, PT, R85, RZ, PT, P0 ;  /* 0x000000ff5500720c */ /* 0x000ff60003f05300 */
[----:B------:R-:W-:Y:S02]  /*55b0*/  @!UPT UIADD3 URZ, UPT, UPT, URZ, URZ, URZ ;  /* 0x000000fffffff290 */ /* 0x000fe4000fffe0ff */
[----:B------:R-:W1:Y:S01]  /*55c0*/  @P0 LDC.64 R4, c[0x0][0x888] ;  /* 0x00022200ff040b82 */ /* 0x000e620000000a00 */
[----:B------:R-:W-:Y:S04]  /*55d0*/  @P0 IMAD R2, R86, UR36, RZ ;  /* 0x0000002456020c24 */ /* 0x000fe8000f8e02ff */
[----:B-1----:R-:W-:Y:S04]  /*55e0*/  @P0 IMAD.WIDE R4, R2, 0x4, R4 ;  /* 0x0000000402040825 */ /* 0x002fe800078e0204 */
[----:B------:R-:W-:Y:S01]  /*55f0*/  HFMA2 R2, -RZ, RZ, 0, 5.9604644775390625e-08 ;  /* 0x00000001ff027431 */ /* 0x000fe200000001ff */
[----:B-----5:R1:W5:Y:S04]  /*5600*/  @P0 LDG.E R49, desc[UR44][R4.64] ;  /* 0x0000002c04310981 */ /* 0x020368000c1e1900 */
[----:B------:R-:W-:Y:S01]  /*5610*/  @!P0 PRMT R92, R2, 0x7610, R92 ;  /* 0x00007610025c8816 */ /* 0x000fe2000000005c */
[----:B-1----:R-:W2:Y:S06]  /*5620*/  @!P0 LDC R49, c[0x0][0x880] ;  /* 0x00022000ff318b82 */ /* 0x002eac0000000800 */
.L_x_88:
[----:B------:R-:W-:Y:S05]  /*5630*/  @!P1 BRA `(.L_x_89) ;  /* 0x0000000000209947 */ /* 0x000fea0003800000 */
[----:B------:R-:W-:Y:S04]  /*5640*/  ISETP.NE.U32.AND P0, PT, R80, RZ, PT ;  /* 0x000000ff5000720c */ /* 0x000fe80003f05070 */
[----:B------:R-:W-:Y:S11]  /*5650*/  ISETP.NE.AND.EX P0, PT, R81, RZ, PT, P0 ;  /* 0x000000ff5100720c */ /* 0x000ff60003f05300 */
[----:B------:R-:W-:Y:S02]  /*5660*/  @!UPT UIADD3 URZ, UPT, UPT, URZ, URZ, URZ ;  /* 0x000000fffffff290 */ /* 0x000fe4000fffe0ff */
[----:B------:R-:W1:Y:S01]  /*5670*/  @P0 LDC.64 R4, c[0x0][0x8a8] ;  /* 0x00022a00ff040b82 */ /* 0x000e620000000a00 */
[----:B------:R-:W-:Y:S04]  /*5680*/  @P0 IMAD R2, R82, UR36, RZ ;  /* 0x0000002452020c24 */ /* 0x000fe8000f8e02ff */
[----:B-1----:R-:W-:Y:S05]  /*5690*/  @P0 IMAD.WIDE R4, R2, 0x4, R4 ;  /* 0x0000000402040825 */ /* 0x002fea00078e0204 */
[----:B-----5:R1:W5:Y:S02]  /*56a0*/  @P0 LDG.E R47, desc[UR44][R4.64] ;  /* 0x0000002c042f0981 */ /* 0x020364000c1e1900 */
[----:B-1----:R-:W3:Y:S02]  /*56b0*/  @!P0 LDC R47, c[0x0][0x8a0] ;  /* 0x00022800ff2f8b82 */ /* 0x002ee40000000800 */
.L_x_89:
[----:B------:R-:W-:Y:S01]  /*56c0*/  UISETP.NE.AND UP0, UPT, UR51, URZ, UPT ;  /* 0x000000ff3300728c */ /* 0x000fe2000bf05270 */
[----:B------:R-:W-:Y:S08]  /*56d0*/  ISETP.NE.AND P5, PT, R108, RZ, PT ;  /* 0x000000ff6c00720c */ /* 0x000ff00003fa5270 */
[----:B------:R-:W-:Y:S05]  /*56e0*/  BRA.U !UP0, `(.L_x_90) ;  /* 0x0000000108407547 */ /* 0x000fea000b800000 */
[----:B------:R-:W-:Y:S02]  /*56f0*/  ISETP.NE.U32.AND P0, PT, R86, RZ, PT ;  /* 0x000000ff5600720c */ /* 0x000fe40003f05070 */
[----:B------:R-:W-:Y:S02]  /*5700*/  PLOP3.LUT P1, PT, PT, PT, PT, 0x80, 0x8 ;  /* 0x000000000008781c */ /* 0x000fe40003f2f070 */
[----:B------:R-:W-:Y:S11]  /*5710*/  ISETP.NE.AND.EX P0, PT, R87, RZ, PT, P0 ;  /* 0x000000ff5700720c */ /* 0x000ff60003f05300 */
[----:B------:R-:W-:Y:S02]  /*5720*/  @!UPT UIADD3 URZ, UPT, UPT, URZ, URZ, URZ ;  /* 0x000000fffffff290 */ /* 0x000fe4000fffe0ff */
[----:B------:R-:W-:Y:S01]  /*5730*/  @P0 LOP3.LUT P2, RZ, R92, 0xff, RZ, 0xc0, !PT ;  /* 0x000000ff5cff0812 */ /* 0x000fe2000784c0ff */
[----:B------:R-:W1:Y:S01]  /*5740*/  @P0 LDC.64 R2, c[0x0][0x888] ;  /* 0x00022200ff020b82 */ /* 0x000e620000000a00 */
[C---:B--2--5:R-:W-:Y:S02]  /*5750*/  @!P0 FSETP.EQ.AND P5, PT, R49.reuse, RZ, PT ;  /* 0x000000ff3100820b */ /* 0x064fe40003fa2000 */
[----:B------:R-:W-:Y:S02]  /*5760*/  @P0 PLOP3.LUT P1, PT, P2, PT, PT, 0x80, 0x8 ;  /* 0x000000000008081c */ /* 0x000fe4000172f070 */
[----:B------:R-:W-:Y:S02]  /*5770*/  @P0 FSETP.NEU.AND P2, PT, R49, RZ, PT ;  /* 0x000000ff3100020b */ /* 0x000fe40003f4d000 */
[----:B-1----:R-:W-:Y:S02]  /*5780*/  @P0 ISETP.NE.U32.AND P3, PT, R2, RZ, PT ;  /* 0x000000ff0200020c */ /* 0x002fe40003f65070 */
[----:B------:R-:W-:Y:S02]  /*5790*/  @P0 SEL R2, RZ, 0xffffffff, P2 ;  /* 0xffffffffff020807 */ /* 0x000fe40001000000 */
[----:B------:R-:W-:Y:S05]  /*57a0*/  @P0 ISETP.NE.AND.EX P3, PT, R3, RZ, PT, P3 ;  /* 0x000000ff0300020c */ /* 0x000fea0003f65330 */
[----:B------:R-:W-:Y:S04]  /*57b0*/  @!P1 SEL R2, RZ, 0xffffffff, P3 ;  /* 0xffffffffff029807 */ /* 0x000fe80001800000 */
[----:B------:R-:W-:Y:S04]  /*57c0*/  @P0 LOP3.LUT R2, R2, 0x1, RZ, 0xc0, !PT ;  /* 0x0000000102020812 */ /* 0x000fe800078ec0ff */
[----:B------:R-:W-:Y:S04]  /*57d0*/  @P0 ISETP.EQ.U32.AND P5, PT, R2, 0x1, PT ;  /* 0x000000010200080c */ /* 0x000fe80003fa2070 */
[----:B------:R-:W-:Y:S09]  /*57e0*/  P2R R108, PR, RZ, 0x20 ;  /* 0x00000020ff6c7803 */ /* 0x000ff20000000000 */
.L_x_90:
[----:B------:R-:W-:Y:S01]  /*57f0*/  @!P5 SHF.L.U32 R2, R111, 0x1f, RZ ;  /* 0x0000001f6f02d819 */ /* 0x000fe200000006ff */
[----:B------:R-:W-:Y:S01]  /*5800*/  IMAD.U32 R72, RZ, RZ, UR54 ;  /* 0x00000036ff487e24 */ /* 0x000fe2000f8e00ff */
[----:B------:R-:W-:Y:S01]  /*5810*/  LEA R73, R45, UR46, 0x3 ;  /* 0x0000002e2d497c11 */ /* 0x000fe2000f8e18ff */
[----:B------:R-:W-:Y:S01]  /*5820*/  IMAD.SHL.U32 R110, R98, 0x10, RZ ;  /* 0x00000010626e7824 */ /* 0x000fe200078e00ff */
[----:B------:R1:W4:Y:S01]  /*5830*/  @!P5 SYNCS.PHASECHK.TRANS64.TRYWAIT P1, [R0+URZ+0x80], R2 ;  /* 0x000080020000d5a7 */ /* 0x00032200080211ff */
[----:B------:R-:W-:Y:S01]  /*5840*/  ISETP.NE.U32.AND P3, PT, RZ, UR38, PT ;  /* 0x00000026ff007c0c */ /* 0x000fe2000bf65070 */
[----:B------:R-:W-:Y:S01]  /*5850*/  IMAD.SHL.U32 R72, R72, 0x2000, RZ ;  /* 0x0000200048487824 */ /* 0x000fe200078e00ff */
[----:B--2--5:R-:W-:Y:S01]  /*5860*/  FSETP.NEU.AND P2, PT, R49, RZ, PT ;  /* 0x000000ff3100720b */ /* 0x024fe20003f4d000 */
[----:B------:R-:W-:Y:S01]  /*5870*/  IMAD.SHL.U32 R109, R97, 0x10, RZ ;  /* 0x00000010616d7824 */ /* 0x000fe200078e00ff */
[----:B------:R-:W-:Y:S01]  /*5880*/  ISETP.NE.AND.EX P3, PT, RZ, UR39, PT, P3 ;  /* 0x00000027ff007c0c */ /* 0x000fe2000bf65330 */
[----:B------:R-:W-:Y:S01]  /*5890*/  IMAD.IADD R67, R103, 0x1, R72 ;  /* 0x0000000167437824 */ /* 0x000fe200078e0248 */
[----:B------:R-:W-:Y:S01]  /*58a0*/  SEL R3, RZ, 0xffffffff, P2 ;  /* 0xffffffffff037807 */ /* 0x000fe20001000000 */
[----:B------:R-:W-:Y:S01]  /*58b0*/  BSSY B1, `(.L_x_91) ;  /* 0x0000033000017945 */ /* 0x000fe20003800000 */
[----:B------:R-:W-:Y:S01]  /*58c0*/  SEL R4, RZ, 0xffffffff, P3 ;  /* 0xffffffffff047807 */ /* 0x000fe20001800000 */
[----:B------:R-:W-:Y:S01]  /*58d0*/  IMAD.IADD R66, R67, 0x1, R110 ;  /* 0x0000000143427824 */ /* 0x000fe200078e026e */
[----:B------:R-:W-:Y:S01]  /*58e0*/  LOP3.LUT P3, R106, R92, 0xff, RZ, 0xc0, !PT ;  /* 0x000000ff5c6a7812 */ /* 0x000fe2000786c0ff */
[----:B------:R-:W-:Y:S01]  /*58f0*/  IMAD.MOV.U32 R75, RZ, RZ, 0x1 ;  /* 0x00000001ff4b7424 */ /* 0x000fe200078e00ff */
[----:B------:R-:W-:Y:S01]  /*5900*/  CS2R R78, SRZ ;  /* 0x00000000004e7805 */ /* 0x000fe2000001ff00 */
[----:B------:R-:W-:Y:S01]  /*5910*/  IMAD R48, R45, 0x40, R46 ;  /* 0x000000402d307824 */ /* 0x000fe200078e022e */
[----:B------:R-:W-:Y:S01]  /*5920*/  @P4 SEL R3, R4, R3, !P3 ;  /* 0x0000000304034207 */ /* 0x000fe20005800000 */
[----:B------:R-:W-:Y:S01]  /*5930*/  IMAD.U32 R74, RZ, RZ, UR54 ;  /* 0x00000036ff4a7e24 */ /* 0x000fe2000f8e00ff */
[----:B------:R-:W-:Y:S02]  /*5940*/  CS2R R76, SRZ ;  /* 0x00000000004c7805 */ /* 0x000fe4000001ff00 */
[----:B------:R-:W-:Y:S02]  /*5950*/  CS2R R70, SRZ ;  /* 0x0000000000467805 */ /* 0x000fe4000001ff00 */
[----:B------:R-:W-:Y:S02]  /*5960*/  LOP3.LUT R3, R3, 0x1, RZ, 0xc0, !PT ;  /* 0x0000000103037812 */ /* 0x000fe400078ec0ff */
[----:B------:R-:W-:Y:S02]  /*5970*/  CS2R R68, SRZ ;  /* 0x0000000000447805 */ /* 0x000fe4000001ff00 */
[----:B------:R-:W-:Y:S02]  /*5980*/  CS2R R62, SRZ ;  /* 0x00000000003e7805 */ /* 0x000fe4000001ff00 */
[----:B------:R-:W-:Y:S02]  /*5990*/  CS2R R60, SRZ ;  /* 0x00000000003c7805 */ /* 0x000fe4000001ff00 */
[----:B------:R-:W-:Y:S02]  /*59a0*/  ISETP.NE.U32.AND P2, PT, R3, 0x1, PT ;  /* 0x000000010300780c */ /* 0x000fe40003f45070 */
[----:B------:R-:W-:Y:S02]  /*59b0*/  CS2R R58, SRZ ;  /* 0x00000000003a7805 */ /* 0x000fe4000001ff00 */
[----:B-1----:R-:W-:Y:S02]  /*59c0*/  SHF.L.U32 R2, R101, 0x1f, RZ ;  /* 0x0000001f65027819 */ /* 0x002fe400000006ff */
[----:B------:R-:W-:Y:S02]  /*59d0*/  CS2R R56, SRZ ;  /* 0x0000000000387805 */ /* 0x000fe4000001ff00 */
[----:B------:R-:W-:Y:S01]  /*59e0*/  P2R R112, PR, RZ, 0x4 ;  /* 0x00000004ff707803 */ /* 0x000fe20000000000 */
[----:B------:R-:W-:Y:S01]  /*59f0*/  IMAD.IADD R65, R67, 0x1, R109 ;  /* 0x0000000143417824 */ /* 0x000fe200078e026d */
[----:B------:R1:W2:Y:S01]  /*5a00*/  SYNCS.PHASECHK.TRANS64.TRYWAIT P0, [R73+URZ+0xe0], R2 ;  /* 0x0000e002490075a7 */ /* 0x0002a200080011ff */
[----:B------:R-:W-:Y:S01]  /*5a10*/  IMAD.IADD R64, R102, 0x1, R66 ;  /* 0x0000000166407824 */ /* 0x000fe200078e0242 */
[----:B----4-:R-:W-:Y:S01]  /*5a20*/  @!P5 SEL R75, RZ, 0x1, !P1 ;  /* 0x00000001ff4bd807 */ /* 0x010fe20004800000 */
[----:B-1----:R-:W-:Y:S06]  /*5a30*/  @P5 BRA `(.L_x_92) ;  /* 0x0000000000685947 */ /* 0x002fec0003800000 */
[----:B------:R-:W-:Y:S01]  /*5a40*/  ISETP.NE.AND P1, PT, R75, RZ, PT ;  /* 0x000000ff4b00720c */ /* 0x000fe20003f25270 */
[----:B------:R-:W-:Y:S01]  /*5a50*/  BSSY B0, `(.L_x_93) ;  /* 0x000000d000007945 */ /* 0x000fe20003800000 */
[----:B------:R-:W-:Y:S02]  /*5a60*/  CS2R R58, SRZ ;  /* 0x00000000003a7805 */ /* 0x000fe4000001ff00 */
[----:B------:R-:W-:Y:S02]  /*5a70*/  CS2R R56, SRZ ;  /* 0x0000000000387805 */ /* 0x000fe4000001ff00 */
[----:B------:R-:W-:Y:S02]  /*5a80*/  CS2R R62, SRZ ;  /* 0x00000000003e7805 */ /* 0x000fe4000001ff00 */
[----:B------:R-:W-:Y:S02]  /*5a90*/  CS2R R60, SRZ ;  /* 0x00000000003c7805 */ /* 0x000fe4000001ff00 */
[----:B------:R-:W-:Y:S02]  /*5aa0*/  CS2R R70, SRZ ;  /* 0x0000000000467805 */ /* 0x000fe4000001ff00 */
[----:B------:R-:W-:Y:S02]  /*5ab0*/  CS2R R68, SRZ ;  /* 0x0000000000447805 */ /* 0x000fe4000001ff00 */
[----:B------:R-:W-:Y:S02]  /*5ac0*/  CS2R R78, SRZ ;  /* 0x00000000004e7805 */ /* 0x000fe4000001ff00 */
[----:B------:R-:W-:Y:S01]  /*5ad0*/  CS2R R76, SRZ ;  /* 0x00000000004c7805 */ /* 0x000fe2000001ff00 */
[----:B------:R-:W-:Y:S06]  /*5ae0*/  @P1 BRA `(.L_x_94) ;  /* 0x00000000000c1947 */ /* 0x000fec0003800000 */
[----:B------:R-:W-:Y:S04]  /*5af0*/  SHF.L.U32 R3, R111, 0x1f, RZ ;  /* 0x0000001f6f037819 */ /* 0x000fe800000006ff */
[----:B------:R-:W1:Y:S02]  /*5b00*/  SYNCS.PHASECHK.TRANS64.TRYWAIT P1, [R0+URZ+0x80], R3 ;  /* 0x00008003000075a7 */ /* 0x000e6400080211ff */
[----:B-1----:R-:W-:Y:S05]  /*5b10*/  @!P1 BRA `(.L_x_95) ;  /* 0x0000002400a89947 */ /* 0x002fea0003800000 */
.L_x_94:
[----:B------:R-:W-:Y:S05]  /*5b20*/  BSYNC B0 ;  /* 0x0000000000007941 */ /* 0x000fea0003800000 */
.L_x_93:
[----:B------:R-:W-:Y:S01]  /*5b30*/  ISETP.NE.AND P1, PT, R112, RZ, PT ;  /* 0x000000ff7000720c */ /* 0x000fe20003f25270 */
[----:B------:R-:W-:Y:S04]  /*5b40*/  UIADD3 UR5, UPT, UPT, UR54, 0x1, URZ ;  /* 0x0000000136057890 */ /* 0x000fe8000fffe0ff */
[----:B------:R-:W-:Y:S04]  /*5b50*/  UISETP.NE.AND UP0, UPT, UR5, 0x3, UPT ;  /* 0x000000030500788c */ /* 0x000fe8000bf05270 */
[----:B------:R-:W-:Y:S02]  /*5b60*/  USEL UR4, URZ, 0x1, UP0 ;  /* 0x00000001ff047887 */ /* 0x000fe40008000000 */
[----:B------:R-:W-:Y:S02]  /*5b70*/  USEL UR5, UR5, URZ, UP0 ;  /* 0x000000ff05057287 */ /* 0x000fe40008000000 */
[----:B------:R4:W1:Y:S02]  /*5b80*/  @P1 LDS.128 R56, [R67] ;  /* 0x0000000043381984 */ /* 0x0008640000000c00 */
[----:B------:R-:W-:Y:S02]  /*5b90*/  LOP3.LUT R111, R111, UR4, RZ, 0x3c, !PT ;  /* 0x000000046f6f7c12 */ /* 0x000fe4000f8e3cff */
[----:B------:R4:W1:Y:S01]  /*5ba0*/  @P1 LDS.128 R60, [R66+0x10] ;  /* 0x00001000423c1984 */ /* 0x0008620000000c00 */
[----:B------:R-:W-:Y:S03]  /*5bb0*/  IMAD.U32 R74, RZ, RZ, UR5 ;  /* 0x00000005ff4a7e24 */ /* 0x000fe6000f8e00ff */
[----:B------:R4:W1:Y:S04]  /*5bc0*/  @P1 LDS.128 R68, [R65+0x20] ;  /* 0x0000200041441984 */ /* 0x0008680000000c00 */
[----:B------:R4:W1:Y:S02]  /*5bd0*/  @P1 LDS.128 R76, [R64+0x10] ;  /* 0x00001000404c1984 */ /* 0x0008640000000c00 */
.L_x_92:
[----:B------:R-:W-:Y:S05]  /*5be0*/  BSYNC B1 ;  /* 0x0000000000017941 */ /* 0x000fea0003800000 */
.L_x_91:
[----:B-1----:R-:W-:Y:S04]  /*5bf0*/  SHF.R.U32.HI R0, RZ, 0x15, R48 ;  /* 0x00000015ff007819 */ /* 0x002fe80000011630 */
[----:B------:R-:W-:Y:S01]  /*5c00*/  LOP3.LUT P1, RZ, R0, 0x3, R96, 0x48, !PT ;  /* 0x0000000300ff7812 */ /* 0x000fe20007824860 */
[----:B------:R-:W-:Y:S01]  /*5c10*/  @!UPT UIADD3 URZ, UPT, UPT, URZ, URZ, URZ ;  /* 0x000000fffffff290 */ /* 0x000fe2000fffe0ff */
[----:B--2---:R-:W-:Y:S11]  /*5c20*/  @P0 BRA `(.L_x_96) ;  /* 0x0000000000080947 */ /* 0x004ff60003800000 */
[----:B------:R-:W1:Y:S02]  /*5c30*/  SYNCS.PHASECHK.TRANS64.TRYWAIT P0, [R73+URZ+0xe0], R2 ;  /* 0x0000e002490075a7 */ /* 0x000e6400080011ff */
[----:B-1----:R-:W-:Y:S05]  /*5c40*/  @!P0 BRA `(.L_x_97) ;  /* 0x0000002400708947 */ /* 0x002fea0003800000 */
.L_x_96:
[----:B------:R-:W-:Y:S05]  /*5c50*/  @!P1 BRA `(.L_x_98) ;  /* 0x0000000000409947 */ /* 0x000fea0003800000 */
[----:B------:R-:W2:Y:S01]  /*5c60*/  LDCU.64 UR8, c[0x4][0x70] ;  /* 0x01000e00ff0877ac */ /* 0x000ea20008000a00 */
[----:B------:R-:W-:Y:S01]  /*5c70*/  MOV R3, 0x0 ;  /* 0x0000000000037802 */ /* 0x000fe20000000f00 */
[----:B------:R-:W-:Y:S02]  /*5c80*/  HFMA2 R12, -RZ, RZ, 0, 5.9604644775390625e-08 ;  /* 0x00000001ff0c7431 */ /* 0x000fe400000001ff */
[----:B------:R-:W-:Y:S02]  /*5c90*/  IMAD.MOV.U32 R8, RZ, RZ, 0x192 ;  /* 0x00000192ff087424 */ /* 0x000fe400078e00ff */
[----:B------:R-:W-:Y:S01]  /*5ca0*/  IMAD.MOV.U32 R13, RZ, RZ, RZ ;  /* 0x000000ffff0d7224 */ /* 0x000fe200078e00ff */
[----:B------:R-:W5:Y:S01]  /*5cb0*/  LDCU.64 UR6, c[0x4][0x78] ;  /* 0x01000f00ff0677ac */ /* 0x000f620008000a00 */
[----:B-1----:R-:W1:Y:S01]  /*5cc0*/  LDC.64 R2, c[0x4][R3] ;  /* 0x0100000003027b82 */ /* 0x002e620000000a00 */
[----:B------:R-:W3:Y:S01]  /*5cd0*/  LDCU.64 UR4, c[0x4][0x10] ;  /* 0x01000200ff0477ac */ /* 0x000ee20008000a00 */
[----:B--2---:R-:W-:Y:S01]  /*5ce0*/  MOV R5, UR9 ;  /* 0x0000000900057c02 */ /* 0x004fe20008000f00 */
[----:B------:R-:W-:Y:S01]  /*5cf0*/  IMAD.U32 R4, RZ, RZ, UR8 ;  /* 0x00000008ff047e24 */ /* 0x000fe2000f8e00ff */
[----:B-----5:R-:W-:Y:S01]  /*5d00*/  MOV R7, UR7 ;  /* 0x0000000700077c02 */ /* 0x020fe20008000f00 */
[----:B------:R-:W-:Y:S01]  /*5d10*/  IMAD.U32 R6, RZ, RZ, UR6 ;  /* 0x00000006ff067e24 */ /* 0x000fe2000f8e00ff */
[----:B---3--:R-:W-:Y:S01]  /*5d20*/  MOV R11, UR5 ;  /* 0x00000005000b7c02 */ /* 0x008fe20008000f00 */
[----:B------:R-:W-:Y:S02]  /*5d30*/  IMAD.U32 R10, RZ, RZ, UR4 ;  /* 0x00000004ff0a7e24 */ /* 0x000fe4000f8e00ff */
[----:B------:R-:W-:Y:S07]  /*5d40*/  LEPC R20, `(.L_x_98) ;  /* 0x000000001014794e */ /* 0x000fee0000000000 */
[----:B-1--4-:R-:W-:Y:S05]  /*5d50*/  CALL.ABS.NOINC R2 ;  /* 0x0000000002007343 */ /* 0x012fea0003c00000 */
.L_x_98:
[----:B------:R-:W-:Y:S01]  /*5d60*/  SHF.L.U32 R50, R56, 0x10, RZ ;  /* 0x0000001038327819 */ /* 0x000fe200000006ff */
[----:B------:R-:W-:Y:S05]  /*5d70*/  WARPSYNC.ALL ;  /* 0x0000000000007948 */ /* 0x000fea0003800000 */
[----:B------:R-:W-:Y:S01]  /*5d80*/  R2UR UR4, R48 ;  /* 0x00000000300472ca */ /* 0x000fe200000e0000 */
[----:B------:R-:W-:Y:S01]  /*5d90*/  BSSY.RECONVERGENT B0, `(.L_x_99) ;  /* 0x0000085000007945 */ /* 0x000fe20003800200 */
[----:B------:R-:W-:Y:S02]  /*5da0*/  LOP3.LUT R51, R56, 0xffff0000, RZ, 0xc0, !PT ;  /* 0xffff000038337812 */ /* 0x000fe400078ec0ff */
[----:B------:R-:W-:Y:S02]  /*5db0*/  SHF.L.U32 R52, R57, 0x10, RZ ;  /* 0x0000001039347819 */ /* 0x000fe400000006ff */
[----:B------:R-:W-:Y:S07]  /*5dc0*/  ISETP.NE.AND P0, PT, R104, RZ, PT ;  /* 0x000000ff6800720c */ /* 0x000fee0003f05270 */
[----:B------:R-:W3:Y:S02]  /*5dd0*/  LDTM.x32 R4, tmem[UR4] ;  /* 0x00000004000479ee */ /* 0x000ee400082c0000 */
[C---:B---3--:R-:W-:Y:S01]  /*5de0*/  FMUL R0, R47.reuse, R4 ;  /* 0x000000042f007220 */ /* 0x048fe20000400000 */
[C---:B-1----:R-:W-:Y:S01]  /*5df0*/  FMUL R2, R47.reuse, R5 ;  /* 0x000000052f027220 */ /* 0x042fe20000400000 */
[C---:B------:R-:W-:Y:S01]  /*5e00*/  FMUL R4, R47.reuse, R8 ;  /* 0x000000082f047220 */ /* 0x040fe20000400000 */
[C---:B------:R-:W-:Y:S01]  /*5e10*/  FMUL R3, R47.reuse, R6 ;  /* 0x000000062f037220 */ /* 0x040fe20000400000 */
[C---:B------:R-:W-:Y:S01]  /*5e20*/  FMUL R5, R47.reuse, R9 ;  /* 0x000000092f057220 */ /* 0x040fe20000400000 */
[C---:B------:R-:W-:Y:S01]  /*5e30*/  FMUL R8, R47.reuse, R12 ;  /* 0x0000000c2f087220 */ /* 0x040fe20000400000 */
[C---:B------:R-:W-:Y:S01]  /*5e40*/  FMUL R6, R47.reuse, R10 ;  /* 0x0000000a2f067220 */ /* 0x040fe20000400000 */
[C---:B------:R-:W-:Y:S01]  /*5e50*/  FMUL R9, R47.reuse, R13 ;  /* 0x0000000d2f097220 */ /* 0x040fe20000400000 */
[----:B------:R-:W-:Y:S01]  /*5e60*/  FMUL R12, R47, R16 ;  /* 0x000000102f0c7220 */ /* 0x000fe20000400000 */
[----:B------:R-:W-:Y:S01]  /*5e70*/  FFMA R0, R49, R50, R0 ;  /* 0x0000003231007223 */ /* 0x000fe20000000000 */
[C---:B------:R-:W-:Y:S01]  /*5e80*/  FMUL R10, R47.reuse, R14 ;  /* 0x0000000e2f0a7220 */ /* 0x040fe20000400000 */
[C---:B------:R-:W-:Y:S01]  /*5e90*/  FMUL R13, R47.reuse, R17 ;  /* 0x000000112f0d7220 */ /* 0x040fe20000400000 */
[----:B------:R-:W-:Y:S01]  /*5ea0*/  FMUL R16, R47, R20 ;  /* 0x000000142f107220 */ /* 0x000fe20000400000 */
[----:B------:R-:W-:Y:S01]  /*5eb0*/  FFMA R2, R49, R51, R2 ;  /* 0x0000003331027223 */ /* 0x000fe20000000002 */
[C---:B------:R-:W-:Y:S01]  /*5ec0*/  FMUL R14, R47.reuse, R18 ;  /* 0x000000122f0e7220 */ /* 0x040fe20000400000 */
[C---:B------:R-:W-:Y:S01]  /*5ed0*/  FMUL R17, R47.reuse, R21 ;  /* 0x000000152f117220 */ /* 0x040fe20000400000 */
[C---:B------:R-:W-:Y:S01]  /*5ee0*/  FMUL R20, R47.reuse, R24 ;  /* 0x000000182f147220 */ /* 0x040fe20000400000 */
[C---:B------:R-:W-:Y:S01]  /*5ef0*/  FMUL R18, R47.reuse, R22 ;  /* 0x000000162f127220 */ /* 0x040fe20000400000 */
[C---:B------:R-:W-:Y:S01]  /*5f00*/  FMUL R21, R47.reuse, R25 ;  /* 0x000000192f157220 */ /* 0x040fe20000400000 */
[C---:B------:R-:W-:Y:S01]  /*5f10*/  FMUL R24, R47.reuse, R28 ;  /* 0x0000001c2f187220 */ /* 0x040fe20000400000 */
[C---:B------:R-:W-:Y:S01]  /*5f20*/  FMUL R22, R47.reuse, R26 ;  /* 0x0000001a2f167220 */ /* 0x040fe20000400000 */
[C---:B------:R-:W-:Y:S01]  /*5f30*/  FMUL R25, R47.reuse, R29 ;  /* 0x0000001d2f197220 */ /* 0x040fe20000400000 */
[----:B------:R-:W-:Y:S01]  /*5f40*/  FMUL R28, R47, R32 ;  /* 0x000000202f1c7220 */ /* 0x000fe20000400000 */
[----:B------:R-:W-:Y:S01]  /*5f50*/  LOP3.LUT R32, R57, 0xffff0000, RZ, 0xc0, !PT ;  /* 0xffff000039207812 */ /* 0x000fe200078ec0ff */
[C---:B------:R-:W-:Y:S01]  /*5f60*/  FMUL R26, R47.reuse, R30 ;  /* 0x0000001e2f1a7220 */ /* 0x040fe20000400000 */
[----:B------:R-:W-:Y:S01]  /*5f70*/  FMUL R29, R47, R33 ;  /* 0x000000212f1d7220 */ /* 0x000fe20000400000 */
[----:B------:R-:W-:Y:S01]  /*5f80*/  SHF.L.U32 R33, R58, 0x10, RZ ;  /* 0x000000103a217819 */ /* 0x000fe200000006ff */
[----:B------:R-:W-:Y:S01]  /*5f90*/  FFMA R3, R49, R52, R3 ;  /* 0x0000003431037223 */ /* 0x000fe20000000003 */
[----:B------:R-:W-:Y:S01]  /*5fa0*/  F2FP.RELU.BF16.F32.PACK_AB R52, R2, R0 ;  /* 0x000000000234723e */ /* 0x000fe200000018ff */
[----:B------:R-:W-:Y:S01]  /*5fb0*/  FMUL R7, R47, R7 ;  /* 0x000000072f077220 */ /* 0x000fe20000400000 */
[----:B------:R-:W-:Y:S01]  /*5fc0*/  SHF.L.U32 R0, R59, 0x10, RZ ;  /* 0x000000103b007819 */ /* 0x000fe200000006ff */
[----:B------:R-:W-:Y:S01]  /*5fd0*/  FMUL R30, R47, R34 ;  /* 0x000000222f1e7220 */ /* 0x000fe20000400000 */
[----:B------:R-:W-:Y:S01]  /*5fe0*/  LOP3.LUT R34, R58, 0xffff0000, RZ, 0xc0, !PT ;  /* 0xffff00003a227812 */ /* 0x000fe200078ec0ff */
[----:B------:R-:W-:Y:S01]  /*5ff0*/  FFMA R7, R49, R32, R7 ;  /* 0x0000002031077223 */ /* 0x000fe20000000007 */
[----:B------:R-:W-:Y:S01]  /*6000*/  LOP3.LUT R2, R59, 0xffff0000, RZ, 0xc0, !PT ;  /* 0xffff00003b027812 */ /* 0x000fe200078ec0ff */
[----:B------:R-:W-:Y:S01]  /*6010*/  FFMA R4, R49, R33, R4 ;  /* 0x0000002131047223 */ /* 0x000fe20000000004 */
[----:B------:R-:W-:Y:S01]  /*6020*/  FMUL R11, R47, R11 ;  /* 0x0000000b2f0b7220 */ /* 0x000fe20000400000 */
[----:B------:R-:W-:Y:S01]  /*6030*/  FFMA R5, R49, R34, R5 ;  /* 0x0000002231057223 */ /* 0x000fe20000000005 */
[----:B------:R-:W-:Y:S01]  /*6040*/  F2FP.RELU.BF16.F32.PACK_AB R53, R7, R3 ;  /* 0x000000030735723e */ /* 0x000fe200000018ff */
[C---:B------:R-:W-:Y:S01]  /*6050*/  FFMA R6, R49.reuse, R0, R6 ;  /* 0x0000000031067223 */ /* 0x040fe20000000006 */
[C---:B------:R-:W-:Y:S01]  /*6060*/  SHF.L.U32 R0, R60.reuse, 0x10, RZ ;  /* 0x000000103c007819 */ /* 0x040fe200000006ff */
[----:B------:R-:W-:Y:S01]  /*6070*/  FFMA R11, R49, R2, R11 ;  /* 0x00000002310b7223 */ /* 0x000fe2000000000b */
[----:B------:R-:W-:Y:S01]  /*6080*/  LOP3.LUT R2, R60, 0xffff0000, RZ, 0xc0, !PT ;  /* 0xffff00003c027812 */ /* 0x000fe200078ec0ff */
[----:B------:R-:W-:Y:S01]  /*6090*/  FMUL R15, R47, R15 ;  /* 0x0000000f2f0f7220 */ /* 0x000fe20000400000 */
[----:B------:R-:W-:Y:S01]  /*60a0*/  SHF.L.U32 R3, R61, 0x10, RZ ;  /* 0x000000103d037819 */ /* 0x000fe200000006ff */
[----:B------:R-:W-:Y:S01]  /*60b0*/  FFMA R8, R49, R0, R8 ;  /* 0x0000000031087223 */ /* 0x000fe20000000008 */
[----:B------:R-:W-:Y:S01]  /*60c0*/  LOP3.LUT R0, R61, 0xffff0000, RZ, 0xc0, !PT ;  /* 0xffff00003d007812 */ /* 0x000fe200078ec0ff */
[C---:B------:R-:W-:Y:S01]  /*60d0*/  FFMA R9, R49.reuse, R2, R9 ;  /* 0x0000000231097223 */ /* 0x040fe20000000009 */
[C---:B------:R-:W-:Y:S01]  /*60e0*/  SHF.L.U32 R2, R62.reuse, 0x10, RZ ;  /* 0x000000103e027819 */ /* 0x040fe200000006ff */
[----:B------:R-:W-:Y:S01]  /*60f0*/  FFMA R10, R49, R3, R10 ;  /* 0x00000003310a7223 */ /* 0x000fe2000000000a */
[----:B------:R-:W-:Y:S01]  /*6100*/  SHF.L.U32 R3, R63, 0x10, RZ ;  /* 0x000000103f037819 */ /* 0x000fe200000006ff */
[C---:B------:R-:W-:Y:S01]  /*6110*/  FFMA R15, R49.reuse, R0, R15 ;  /* 0x00000000310f7223 */ /* 0x040fe2000000000f */
[----:B------:R-:W-:Y:S01]  /*6120*/  LOP3.LUT R0, R62, 0xffff0000, RZ, 0xc0, !PT ;  /* 0xffff00003e007812 */ /* 0x000fe200078ec0ff */
[----:B------:R-:W-:Y:S01]  /*6130*/  FFMA R12, R49, R2, R12 ;  /* 0x00000002310c7223 */ /* 0x000fe2000000000c */
[C---:B------:R-:W-:Y:S01]  /*6140*/  SHF.L.U32 R2, R68.reuse, 0x10, RZ ;  /* 0x0000001044027819 */ /* 0x040fe200000006ff */
[----:B------:R-:W-:Y:S01]  /*6150*/  FMUL R19, R47, R19 ;  /* 0x000000132f137220 */ /* 0x000fe20000400000 */
[----:B------:R-:W-:Y:S01]  /*6160*/  F2FP.RELU.BF16.F32.PACK_AB R54, R5, R4 ;  /* 0x000000040536723e */ /* 0x000fe200000018ff */
[----:B------:R-:W-:Y:S01]  /*6170*/  FFMA R13, R49, R0, R13 ;  /* 0x00000000310d7223 */ /* 0x000fe2000000000d */
[----:B------:R-:W-:Y:S01]  /*6180*/  LOP3.LUT R0, R63, 0xffff0000, RZ, 0xc0, !PT ;  /* 0xffff00003f007812 */ /* 0x000fe200078ec0ff */
[----:B------:R-:W-:Y:S01]  /*6190*/  FFMA R14, R49, R3, R14 ;  /* 0x00000003310e7223 */ /* 0x000fe2000000000e */
[----:B------:R-:W-:Y:S01]  /*61a0*/  LOP3.LUT R3, R68, 0xffff0000, RZ, 0xc0, !PT ;  /* 0xffff000044037812 */ /* 0x000fe200078ec0ff */
[----:B------:R-:W-:Y:S01]  /*61b0*/  FMUL R23, R47, R23 ;  /* 0x000000172f177220 */ /* 0x000fe20000400000 */
[----:B------:R-:W-:Y:S01]  /*61c0*/  F2FP.RELU.BF16.F32.PACK_AB R55, R11, R6 ;  /* 0x000000060b37723e */ /* 0x000fe200000018ff */
[----:B------:R-:W-:Y:S01]  /*61d0*/  FFMA R19, R49, R0, R19 ;  /* 0x0000000031137223 */ /* 0x000fe20000000013 */
[----:B------:R-:W-:Y:S01]  /*61e0*/  SHF.L.U32 R0, R69, 0x10, RZ ;  /* 0x0000001045007819 */ /* 0x000fe200000006ff */
[----:B------:R-:W-:Y:S01]  /*61f0*/  FFMA R16, R49, R2, R16 ;  /* 0x0000000231107223 */ /* 0x000fe20000000010 */
[----:B------:R-:W-:Y:S01]  /*6200*/  LOP3.LUT R2, R69, 0xffff0000, RZ, 0xc0, !PT ;  /* 0xffff000045027812 */ /* 0x000fe200078ec0ff */
[----:B------:R-:W-:Y:S01]  /*6210*/  FFMA R17, R49, R3, R17 ;  /* 0x0000000331117223 */ /* 0x000fe20000000011 */
[----:B------:R-:W-:Y:S01]  /*6220*/  SHF.L.U32 R3, R71, 0x10, RZ ;  /* 0x0000001047037819 */ /* 0x000fe200000006ff */
[----:B------:R-:W-:Y:S01]  /*6230*/  FFMA R18, R49, R0, R18 ;  /* 0x0000000031127223 */ /* 0x000fe20000000012 */
[C---:B------:R-:W-:Y:S01]  /*6240*/  SHF.L.U32 R0, R70.reuse, 0x10, RZ ;  /* 0x0000001046007819 */ /* 0x040fe200000006ff */
[----:B------:R1:W-:Y:S01]  /*6250*/  STS.128 [R67], R52 ;  /* 0x0000003443007388 */ /* 0x0003e20000000c00 */
[----:B------:R-:W-:Y:S01]  /*6260*/  F2FP.RELU.BF16.F32.PACK_AB R8, R9, R8 ;  /* 0x000000080908723e */ /* 0x000fe200000018ff */
[C---:B------:R-:W-:Y:S01]  /*6270*/  FFMA R23, R49.reuse, R2, R23 ;  /* 0x0000000231177223 */ /* 0x040fe20000000017 */
[----:B------:R-:W-:Y:S01]  /*6280*/  LOP3.LUT R2, R70, 0xffff0000, RZ, 0xc0, !PT ;  /* 0xffff000046027812 */ /* 0x000fe200078ec0ff */
[----:B------:R-:W-:Y:S01]  /*6290*/  FFMA R20, R49, R0, R20 ;  /* 0x0000000031147223 */ /* 0x000fe20000000014 */
[----:B------:R-:W-:Y:S01]  /*62a0*/  LOP3.LUT R0, R71, 0xffff0000, RZ, 0xc0, !PT ;  /* 0xffff000047007812 */ /* 0x000fe200078ec0ff */
[----:B------:R-:W-:Y:S01]  /*62b0*/  FMUL R27, R47, R27 ;  /* 0x0000001b2f1b7220 */ /* 0x000fe20000400000 */
[----:B------:R-:W-:Y:S01]  /*62c0*/  F2FP.RELU.BF16.F32.PACK_AB R9, R15, R10 ;  /* 0x0000000a0f09723e */ /* 0x000fe200000018ff */
[C---:B------:R-:W-:Y:S01]  /*62d0*/  FFMA R21, R49.reuse, R2, R21 ;  /* 0x0000000231157223 */ /* 0x040fe20000000015 */
[C---:B------:R-:W-:Y:S01]  /*62e0*/  FFMA R22, R49.reuse, R3, R22 ;  /* 0x0000000331167223 */ /* 0x040fe20000000016 */
[----:B------:R-:W-:Y:S01]  /*62f0*/  FFMA R27, R49, R0, R27 ;  /* 0x00000000311b7223 */ /* 0x000fe2000000001b */
[C---:B------:R-:W-:Y:S01]  /*6300*/  SHF.L.U32 R2, R76.reuse, 0x10, RZ ;  /* 0x000000104c027819 */ /* 0x040fe200000006ff */
[C---:B------:R-:W-:Y:S01]  /*6310*/  FMUL R31, R47.reuse, R31 ;  /* 0x0000001f2f1f7220 */ /* 0x040fe20000400000 */
[----:B------:R-:W-:Y:S01]  /*6320*/  LOP3.LUT R0, R76, 0xffff0000, RZ, 0xc0, !PT ;  /* 0xffff00004c007812 */ /* 0x000fe200078ec0ff */
[----:B------:R-:W-:Y:S01]  /*6330*/  FMUL R35, R47, R35 ;  /* 0x000000232f237220 */ /* 0x000fe20000400000 */
[----:B------:R-:W-:Y:S01]  /*6340*/  SHF.L.U32 R3, R77, 0x10, RZ ;  /* 0x000000104d037819 */ /* 0x000fe200000006ff */
[----:B------:R-:W-:Y:S01]  /*6350*/  FFMA R24, R49, R2, R24 ;  /* 0x0000000231187223 */ /* 0x000fe20000000018 */
[----:B------:R-:W-:Y:S01]  /*6360*/  F2FP.RELU.BF16.F32.PACK_AB R10, R13, R12 ;  /* 0x0000000c0d0a723e */ /* 0x000fe200000018ff */
[----:B------:R-:W-:Y:S01]  /*6370*/  FFMA R25, R49, R0, R25 ;  /* 0x0000000031197223 */ /* 0x000fe20000000019 */
[----:B------:R-:W-:Y:S01]  /*6380*/  F2FP.RELU.BF16.F32.PACK_AB R11, R19, R14 ;  /* 0x0000000e130b723e */ /* 0x000fe200000018ff */
[----:B------:R-:W-:Y:S01]  /*6390*/  FFMA R26, R49, R3, R26 ;  /* 0x00000003311a7223 */ /* 0x000fe2000000001a */
[----:B------:R-:W-:Y:S02]  /*63a0*/  LOP3.LUT R0, R77, 0xffff0000, RZ, 0xc0, !PT ;  /* 0xffff00004d007812 */ /* 0x000fe400078ec0ff */
[C---:B------:R-:W-:Y:S01]  /*63b0*/  SHF.L.U32 R2, R78.reuse, 0x10, RZ ;  /* 0x000000104e027819 */ /* 0x040fe200000006ff */
[----:B------:R1:W-:Y:S01]  /*63c0*/  STS.128 [R66+0x10], R8 ;  /* 0x0000100842007388 */ /* 0x0003e20000000c00 */
[----:B------:R-:W-:Y:S01]  /*63d0*/  LOP3.LUT R3, R78, 0xffff0000, RZ, 0xc0, !PT ;  /* 0xffff00004e037812 */ /* 0x000fe200078ec0ff */
[----:B------:R-:W-:Y:S01]  /*63e0*/  FFMA R31, R49, R0, R31 ;  /* 0x00000000311f7223 */ /* 0x000fe2000000001f */
[----:B------:R-:W-:Y:S01]  /*63f0*/  SHF.L.U32 R4, R79, 0x10, RZ ;  /* 0x000000104f047819 */ /* 0x000fe200000006ff */
[----:B------:R-:W-:Y:S01]  /*6400*/  FFMA R28, R49, R2, R28 ;  /* 0x00000002311c7223 */ /* 0x000fe2000000001c */
[----:B------:R-:W-:Y:S01]  /*6410*/  F2FP.RELU.BF16.F32.PACK_AB R16, R17, R16 ;  /* 0x000000101110723e */ /* 0x000fe200000018ff */
[----:B------:R-:W-:Y:S01]  /*6420*/  FFMA R29, R49, R3, R29 ;  /* 0x00000003311d7223 */ /* 0x000fe2000000001d */
[----:B------:R-:W-:Y:S01]  /*6430*/  LOP3.LUT R5, R79, 0xffff0000, RZ, 0xc0, !PT ;  /* 0xffff00004f057812 */ /* 0x000fe200078ec0ff */
[----:B------:R-:W-:Y:S01]  /*6440*/  FFMA R30, R49, R4, R30 ;  /* 0x00000004311e7223 */ /* 0x000fe2000000001e */
[----:B------:R-:W-:Y:S02]  /*6450*/  F2FP.RELU.BF16.F32.PACK_AB R17, R23, R18 ;  /* 0x000000121711723e */ /* 0x000fe400000018ff */
[----:B------:R-:W-:Y:S01]  /*6460*/  F2FP.RELU.BF16.F32.PACK_AB R18, R21, R20 ;  /* 0x000000141512723e */ /* 0x000fe200000018ff */
[----:B------:R-:W-:Y:S01]  /*6470*/  FFMA R35, R49, R5, R35 ;  /* 0x0000000531237223 */ /* 0x000fe20000000023 */
[----:B------:R-:W-:Y:S02]  /*6480*/  F2FP.RELU.BF16.F32.PACK_AB R19, R27, R22 ;  /* 0x000000161b13723e */ /* 0x000fe400000018ff */
[----:B------:R-:W-:Y:S02]  /*6490*/  F2FP.RELU.BF16.F32.PACK_AB R24, R25, R24 ;  /* 0x000000181918723e */ /* 0x000fe400000018ff */
[----:B------:R-:W-:Y:S01]  /*64a0*/  F2FP.RELU.BF16.F32.PACK_AB R25, R31, R26 ;  /* 0x0000001a1f19723e */ /* 0x000fe200000018ff */
[----:B------:R1:W-:Y:S01]  /*64b0*/  STS.128 [R65+0x20], R16 ;  /* 0x0000201041007388 */ /* 0x0003e20000000c00 */
[----:B------:R-:W-:Y:S02]  /*64c0*/  F2FP.RELU.BF16.F32.PACK_AB R26, R29, R28 ;  /* 0x0000001c1d1a723e */ /* 0x000fe400000018ff */
[----:B------:R-:W-:Y:S05]  /*64d0*/  F2FP.RELU.BF16.F32.PACK_AB R27, R35, R30 ;  /* 0x0000001e231b723e */ /* 0x000fea00000018ff */
[----:B------:R1:W-:Y:S01]  /*64e0*/  STS.128 [R64+0x10], R24 ;  /* 0x0000101840007388 */ /* 0x0003e20000000c00 */
[----:B------:R-:W-:Y:S01]  /*64f0*/  @!PT LDS RZ, [RZ] ;  /* 0x00000000fffff984 */ /* 0x000fe20000000800 */
[----:B------:R-:W-:Y:S01]  /*6500*/  @!PT LDS RZ, [RZ] ;  /* 0x00000000fffff984 */ /* 0x000fe20000000800 */
[----:B------:R-:W-:Y:S01]  /*6510*/  @!PT LDS RZ, [RZ] ;  /* 0x00000000fffff984 */ /* 0x000fe20000000800 */
[----:B------:R-:W-:Y:S01]  /*6520*/  @!PT LDS RZ, [RZ] ;  /* 0x00000000fffff984 */ /* 0x000fe20000000800 */
[----:B------:R2:W-:Y:S07]  /*6530*/  MEMBAR.ALL.CTA ;  /* 0x0000000000007992 */ /* 0x0005ee0000008000 */
[----:B--2---:R-:W2:Y:S02]  /*6540*/  FENCE.VIEW.ASYNC.S ;  /* 0x00000000000073c6 */ /* 0x004ea40000000000 */
[----:B--2---:R-:W-:Y:S06]  /*6550*/  BAR.SYNC.DEFER_BLOCKING 0x1, 0x80 ;  /* 0x0042000000007b1d */ /* 0x004fec0000010000 */
[----:B------:R-:W-:Y:S05]  /*6560*/  @P0 BRA `(.L_x_100) ;  /* 0x00000000001c0947 */ /* 0x000fea0003800000 */
[----:B------:R-:W-:Y:S01]  /*6570*/  R2UR UR4, R72 ;  /* 0x00000000480472ca */ /* 0x000fe200000e0000 */
[----:B------:R-:W-:Y:S01]  /*6580*/  UIADD3 UR6, UP0, UPT, UR52, 0x680, URZ ;  /* 0x0000068034067890 */ /* 0x000fe2000ff1e0ff */
[----:B------:R-:W-:Y:S03]  /*6590*/  UMOV UR43, UR36 ;  /* 0x00000024002b7c82 */ /* 0x000fe60008000000 */
[----:B------:R-:W-:Y:S08]  /*65a0*/  UIADD3.X UR7, UPT, UPT, URZ, UR53, URZ, UP0, !UPT ;  /* 0x00000035ff077290 */ /* 0x000ff000087fe4ff */
[----:B------:R-:W-:Y:S09]  /*65b0*/  UIADD3 UR40, UPT, UPT, UR46, 0x200, UR4 ;  /* 0x000002002e287890 */ /* 0x000ff2000fffe004 */
[----:B------:R2:W-:Y:S02]  /*65c0*/  UTMASTG.3D [UR40], [UR6] ;  /* 0x00000028060073b5 */ /* 0x0005e40008010000 */
[----:B--2---:R0:W-:Y:S02]  /*65d0*/  UTMACMDFLUSH ;  /* 0x00000000000079b7 */ /* 0x0041e40000000000 */
.L_x_100:
[----:B------:R-:W-:Y:S05]  /*65e0*/  BSYNC.RECONVERGENT B0 ;  /* 0x0000000000007941 */ /* 0x000fea0003800200 */
.L_x_99:
[----:B------:R-:W-:Y:S01]  /*65f0*/  UIADD3 UR40, UPT, UPT, UR54, 0x1, URZ ;  /* 0x0000000136287890 */ /* 0x000fe2000fffe0ff */
[----:B------:R-:W-:Y:S03]  /*6600*/  BSSY.RECONVERGENT B0, `(.L_x_101) ;  /* 0x0000005000007945 */ /* 0x000fe60003800200 */
[----:B------:R-:W-:Y:S04]  /*6610*/  UISETP.NE.AND UP0, UPT, UR40, 0x3, UPT ;  /* 0x000000032800788c */ /* 0x000fe8000bf05270 */
[----:B------:R-:W-:Y:S01]  /*6620*/  USEL UR43, UR40, URZ, UP0 ;  /* 0x000000ff282b7287 */ /* 0x000fe20008000000 */
[----:B------:R-:W-:Y:S11]  /*6630*/  @P0 BRA `(.L_x_102) ;  /* 0x0000000000040947 */ /* 0x000ff60003800000 */
[----:B------:R-:W-:Y:S04]  /*6640*/  DEPBAR.LE SB0, 0x1 ;  /* 0x000080400000791a */ /* 0x000fe80000000000 */
.L_x_102:
[----:B------:R-:W-:Y:S05]  /*6650*/  BSYNC.RECONVERGENT B0 ;  /* 0x0000000000007941 */ /* 0x000fea0003800200 */
.L_x_101:
[----:B------:R-:W-:Y:S01]  /*6660*/  BAR.SYNC.DEFER_BLOCKING 0x1, 0x80 ;  /* 0x0042000000007b1d */ /* 0x000fe20000010000 */
[----:B------:R-:W-:Y:S01]  /*6670*/  ISETP.NE.AND P1, PT, R108, RZ, PT ;  /* 0x000000ff6c00720c */ /* 0x000fe20003f25270 */
[----:B------:R-:W-:Y:S01]  /*6680*/  UISETP.NE.AND UP0, UPT, UR48, URZ, UPT ;  /* 0x000000ff3000728c */ /* 0x000fe2000bf05270 */
[----:B------:R-:W-:Y:S11]  /*6690*/  LEA R2, R74, UR46, 0x3 ;  /* 0x0000002e4a027c11 */ /* 0x000ff6000f8e18ff */
[----:B------:R-:W-:Y:S01]  /*66a0*/  @!P1 SHF.L.U32 R3, R111, 0x1f, RZ ;  /* 0x0000001f6f039819 */ /* 0x000fe200000006ff */
[----:B------:R-:W-:Y:S06]  /*66b0*/  BRA.U !UP0, `(.L_x_103) ;  /* 0x0000000108247547 */ /* 0x000fec000b800000 */
[----:B------:R-:W-:Y:S01]  /*66c0*/  IMAD.U32 R4, RZ, RZ, UR47 ;  /* 0x0000002fff047e24 */ /* 0x000fe2000f8e00ff */
[----:B------:R-:W-:Y:S01]  /*66d0*/  MOV R0, UR37 ;  /* 0x0000002500007c02 */ /* 0x000fe20008000f00 */
[----:B------:R-:W-:Y:S03]  /*66e0*/  UIADD3 UR47, UPT, UPT, UR47, 0x1, URZ ;  /* 0x000000012f2f7890 */ /* 0x000fe6000fffe0ff */
[----:B------:R-:W-:Y:S01]  /*66f0*/  @!P1 LEA R4, R4, UR46, 0x3 ;  /* 0x0000002e04049c11 */ /* 0x000fe2000f8e18ff */
[----:B------:R-:W-:Y:S04]  /*6700*/  UISETP.NE.AND UP0, UPT, UR47, 0x3, UPT ;  /* 0x000000032f00788c */ /* 0x000fe8000bf05270 */
[----:B------:R-:W-:Y:S01]  /*6710*/  @!P1 VIADD R4, R4, 0x98 ;  /* 0x0000009804049836 */ /* 0x000fe20000000000 */
[----:B------:R-:W-:Y:S04]  /*6720*/  USEL UR47, UR47, URZ, UP0 ;  /* 0x000000ff2f2f7287 */ /* 0x000fe80008000000 */
[----:B------:R-:W-:Y:S04]  /*6730*/  @!P1 PRMT R0, R0, 0x654, R4 ;  /* 0x0000065400009816 */ /* 0x000fe80000000004 */
[----:B------:R2:W-:Y:S04]  /*6740*/  @!P1 SYNCS.ARRIVE.TRANS64.RED.A1T0 RZ, [R0+URZ], RZ ;  /* 0x000000ff00ff99a7 */ /* 0x0005e800081004ff */
.L_x_103:
[----:B------:R-:W3:Y:S01]  /*6750*/  @!P1 SYNCS.PHASECHK.TRANS64.TRYWAIT P0, [R2+URZ+0x80], R3 ;  /* 0x00008003020095a7 */ /* 0x000ee200080011ff */
[----:B------:R-:W-:Y:S01]  /*6760*/  BSSY B1, `(.L_x_104) ;  /* 0x0000015000017945 */ /* 0x000fe20003800000 */
[----:B---3--:R-:W-:Y:S03]  /*6770*/  @!P1 SEL R75, RZ, 0x1, !P0 ;  /* 0x00000001ff4b9807 */ /* 0x008fe60004000000 */
[----:B------:R-:W-:Y:S05]  /*6780*/  @P1 BRA `(.L_x_105) ;  /* 0x0000000000481947 */ /* 0x000fea0003800000 */
[----:B------:R-:W-:Y:S01]  /*6790*/  ISETP.NE.AND P1, PT, R112, RZ, PT ;  /* 0x000000ff7000720c */ /* 0x000fe20003f25270 */
[----:B------:R-:W-:Y:S01]  /*67a0*/  BSSY B0, `(.L_x_106) ;  /* 0x000000a000007945 */ /* 0x000fe20003800000 */
[----:B------:R-:W-:Y:S11]  /*67b0*/  ISETP.NE.AND P0, PT, R75, RZ, PT ;  /* 0x000000ff4b00720c */ /* 0x000ff60003f05270 */
[----:B------:R-:W-:Y:S04]  /*67c0*/  @P1 IMAD R74, R74, 0x2000, R103 ;  /* 0x000020004a4a1824 */ /* 0x000fe800078e0267 */
[----:B------:R-:W-:Y:S01]  /*67d0*/  @P1 IMAD.IADD R4, R110, 0x1, R74 ;  /* 0x000000016e041824 */ /* 0x000fe200078e024a */
[----:B------:R-:W-:Y:S03]  /*67e0*/  @P1 IADD3 R3, PT, PT, R109, R74, RZ ;  /* 0x0000004a6d031210 */ /* 0x000fe60007ffe0ff */
[----:B--2---:R-:W-:Y:S01]  /*67f0*/  @P1 IMAD.IADD R0, R102, 0x1, R4 ;  /* 0x0000000166001824 */ /* 0x004fe200078e0204 */
[----:B------:R-:W-:Y:S06]  /*6800*/  @P0 BRA `(.L_x_107) ;  /* 0x00000000000c0947 */ /* 0x000fec0003800000 */
[----:B------:R-:W-:Y:S04]  /*6810*/  SHF.L.U32 R111, R111, 0x1f, RZ ;  /* 0x0000001f6f6f7819 */ /* 0x000fe800000006ff */
[----:B------:R-:W2:Y:S02]  /*6820*/  SYNCS.PHASECHK.TRANS64.TRYWAIT P0, [R2+URZ+0x80], R111 ;  /* 0x0000806f020075a7 */ /* 0x000ea400080011ff */
[----:B--2---:R-:W-:Y:S05]  /*6830*/  @!P0 BRA `(.L_x_108) ;  /* 0x0000001800888947 */ /* 0x004fea0003800000 */
.L_x_107:
[----:B------:R-:W-:Y:S05]  /*6840*/  BSYNC B0 ;  /* 0x0000000000007941 */ /* 0x000fea0003800000 */
.L_x_106:
[----:B------:R-:W-:Y:S11]  /*6850*/  ISETP.NE.AND P0, PT, R112, RZ, PT ;  /* 0x000000ff7000720c */ /* 0x000ff60003f05270 */
[----:B------:R-:W-:Y:S02]  /*6860*/  @!UPT UIADD3 URZ, UPT, UPT, URZ, URZ, URZ ;  /* 0x000000fffffff290 */ /* 0x000fe4000fffe0ff */
[----:B------:R3:W1:Y:S04]  /*6870*/  @P0 LDS.128 R56, [R74] ;  /* 0x000000004a380984 */ /* 0x0006680000000c00 */
[----:B------:R3:W1:Y:S04]  /*6880*/  @P0 LDS.128 R68, [R3+0x20] ;  /* 0x0000200003440984 */ /* 0x0006680000000c00 */
[----:B------:R3:W1:Y:S04]  /*6890*/  @P0 LDS.128 R60, [R4+0x10] ;  /* 0x00001000043c0984 */ /* 0x0006680000000c00 */
[----:B------:R3:W1:Y:S02]  /*68a0*/  @P0 LDS.128 R76, [R0+0x10] ;  /* 0x00001000004c0984 */ /* 0x0006640000000c00 */
.L_x_105:
[----:B------:R-:W-:Y:S05]  /*68b0*/  BSYNC B1 ;  /* 0x0000000000017941 */ /* 0x000fea0003800000 */
.L_x_104:
[----:B--23--:R-:W-:Y:S05]  /*68c0*/  VIADD R0, R48, 0x20 ;  /* 0x0000002030007836 */ /* 0x00cfea0000000000 */
[----:B------:R-:W-:Y:S04]  /*68d0*/  SHF.R.U32.HI R0, RZ, 0x15, R0 ;  /* 0x00000015ff007819 */ /* 0x000fe80000011600 */
[----:B------:R-:W-:Y:S11]  /*68e0*/  LOP3.LUT P0, RZ, R0, 0x3, R96, 0x48, !PT ;  /* 0x0000000300ff7812 */ /* 0x000ff60007804860 */
[----:B------:R-:W-:Y:S02]  /*68f0*/  @!UPT UIADD3 URZ, UPT, UPT, URZ, URZ, URZ ;  /* 0x000000fffffff290 */ /* 0x000fe4000fffe0ff */
[----:B------:R-:W-:Y:S05]  /*6900*/  @!P0 BRA `(.L_x_109) ;  /* 0x0000000000408947 */ /* 0x000fea0003800000 */
[----:B------:R-:W2:Y:S01]  /*6910*/  LDCU.64 UR8, c[0x4][0x70] ;  /* 0x01000e00ff0877ac */ /* 0x000ea20008000a00 */
[----:B------:R-:W-:Y:S01]  /*6920*/  MOV R3, 0x0 ;  /* 0x0000000000037802 */ /* 0x000fe20000000f00 */
[----:B------:R-:W-:Y:S02]  /*6930*/  HFMA2 R12, -RZ, RZ, 0, 5.9604644775390625e-08 ;  /* 0x00000001ff0c7431 */ /* 0x000fe400000001ff */
[----:B-1----:R-:W-:Y:S02]  /*6940*/  IMAD.MOV.U32 R8, RZ, RZ, 0x192 ;  /* 0x00000192ff087424 */ /* 0x002fe400078e00ff */
[----:B------:R-:W-:Y:S01]  /*6950*/  IMAD.MOV.U32 R13, RZ, RZ, RZ ;  /* 0x000000ffff0d7224 */ /* 0x000fe200078e00ff */
[----:B------:R-:W1:Y:S01]  /*6960*/  LDCU.64 UR6, c[0x4][0x78] ;  /* 0x01000f00ff0677ac */ /* 0x000e620008000a00 */
[----:B------:R-:W3:Y:S01]  /*6970*/  LDC.64 R2, c[0x4][R3] ;  /* 0x0100000003027b82 */ /* 0x000ee20000000a00 */
[----:B------:R-:W5:Y:S01]  /*6980*/  LDCU.64 UR4, c[0x4][0x10] ;  /* 0x01000200ff0477ac */ /* 0x000f620008000a00 */
[----:B--2---:R-:W-:Y:S01]  /*6990*/  MOV R5, UR9 ;  /* 0x0000000900057c02 */ /* 0x004fe20008000f00 */
[----:B------:R-:W-:Y:S01]  /*69a0*/  IMAD.U32 R4, RZ, RZ, UR8 ;  /* 0x00000008ff047e24 */ /* 0x000fe2000f8e00ff */
[----:B-1----:R-:W-:Y:S01]  /*69b0*/  MOV R7, UR7 ;  /* 0x0000000700077c02 */ /* 0x002fe20008000f00 */
[----:B------:R-:W-:Y:S01]  /*69c0*/  IMAD.U32 R6, RZ, RZ, UR6 ;  /* 0x00000006ff067e24 */ /* 0x000fe2000f8e00ff */
[----:B-----5:R-:W-:Y:S01]  /*69d0*/  MOV R11, UR5 ;  /* 0x00000005000b7c02 */ /* 0x020fe20008000f00 */
[----:B------:R-:W-:Y:S02]  /*69e0*/  IMAD.U32 R10, RZ, RZ, UR4 ;  /* 0x00000004ff0a7e24 */ /* 0x000fe4000f8e00ff */
[----:B------:R-:W-:Y:S07]  /*69f0*/  LEPC R20, `(.L_x_109) ;  /* 0x000000001014794e */ /* 0x000fee0000000000 */
[----:B---34-:R-:W-:Y:S05]  /*6a00*/  CALL.ABS.NOINC R2 ;  /* 0x0000000002007343 */ /* 0x018fea0003c00000 */
.L_x_109:
[----:B------:R-:W-:Y:S01]  /*6a10*/  ISETP.NE.AND P0, PT, R104, RZ, PT ;  /* 0x000000ff6800720c */ /* 0x000fe20003f05270 */
[----:B------:R-:W-:Y:S05]  /*6a20*/  WARPSYNC.ALL ;  /* 0x0000000000007948 */ /* 0x000fea0003800000 */
[----:B------:R-:W-:Y:S01]  /*6a30*/  R2UR UR4, R48 ;  /* 0x00000000300472ca */ /* 0x000fe200000e0000 */
[----:B------:R-:W-:Y:S01]  /*6a40*/  USHF.L.U32 UR8, UR43, 0xd, URZ ;  /* 0x0000000d2b087899 */ /* 0x000fe200080006ff */
[----:B------:R-:W-:Y:S01]  /*6a50*/  R2UR UR5, R73 ;  /* 0x00000000490572ca */ /* 0x000fe200000e0000 */
[----:B------:R-:W-:Y:S01]  /*6a60*/  BSSY.RECONVERGENT B0, `(.L_x_110) ;  /* 0x000008e000007945 */ /* 0x000fe20003800200 */
[C---:B-1----:R-:W-:Y:S02]  /*6a70*/  SHF.L.U32 R0, R56.reuse, 0x10, RZ ;  /* 0x0000001038007819 */ /* 0x042fe400000006ff */
[----:B------:R-:W-:Y:S02]  /*6a80*/  LOP3.LUT R2, R56, 0xffff0000, RZ, 0xc0, !PT ;  /* 0xffff000038027812 */ /* 0x000fe400078ec0ff */
[C---:B------:R-:W-:Y:S02]  /*6a90*/  SHF.L.U32 R3, R57.reuse, 0x10, RZ ;  /* 0x0000001039037819 */ /* 0x040fe400000006ff */
[----:B------:R-:W-:Y:S02]  /*6aa0*/  LOP3.LUT R48, R57, 0xffff0000, RZ, 0xc0, !PT ;  /* 0xffff000039307812 */ /* 0x000fe400078ec0ff */
[C---:B------:R-:W-:Y:S01]  /*6ab0*/  SHF.L.U32 R50, R58.reuse, 0x10, RZ ;  /* 0x000000103a327819 */ /* 0x040fe200000006ff */
[----:B------:R-:W1:Y:S01]  /*6ac0*/  LDTM.x32 R4, tmem[UR4+0x20] ;  /* 0x00002004000479ee */ /* 0x000e6200082c0000 */
[----:B------:R-:W-:Y:S01]  /*6ad0*/  LOP3.LUT R51, R58, 0xffff0000, RZ, 0xc0, !PT ;  /* 0xffff00003a337812 */ /* 0x000fe200078ec0ff */
[----:B------:R-:W-:Y:S01]  /*6ae0*/  NOP ;  /* 0x0000000000007918 */ /* 0x000fe20000000000 */
[C---:B------:R-:W-:Y:S01]  /*6af0*/  SHF.L.U32 R52, R59.reuse, 0x10, RZ ;  /* 0x000000103b347819 */ /* 0x040fe200000006ff */
[----:B------:R-:W-:Y:S01]  /*6b00*/  UIADD3 UR5, UPT, UPT, UR5, 0x100, URZ ;  /* 0x0000010005057890 */ /* 0x000fe2000fffe0ff */
[----:B------:R-:W-:Y:S02]  /*6b10*/  LOP3.LUT R53, R59, 0xffff0000, RZ, 0xc0, !PT ;  /* 0xffff00003b357812 */ /* 0x000fe400078ec0ff */
[C---:B------:R-:W-:Y:S01]  /*6b20*/  SHF.L.U32 R54, R60.reuse, 0x10, RZ ;  /* 0x000000103c367819 */ /* 0x040fe200000006ff */
[----:B------:R-:W-:Y:S01]  /*6b30*/  UPRMT UR5, UR37, 0x654, UR5 ;  /* 0x0000065425057896 */ /* 0x000fe20008000005 */
[----:B------:R-:W-:Y:S02]  /*6b40*/  LOP3.LUT R55, R60, 0xffff0000, RZ, 0xc0, !PT ;  /* 0xffff00003c377812 */ /* 0x000fe400078ec0ff */
[C---:B------:R-:W-:Y:S02]  /*6b50*/  SHF.L.U32 R56, R61.reuse, 0x10, RZ ;  /* 0x000000103d387819 */ /* 0x040fe400000006ff */
[----:B------:R-:W-:Y:S02]  /*6b60*/  LOP3.LUT R57, R61, 0xffff0000, RZ, 0xc0, !PT ;  /* 0xffff00003d397812 */ /* 0x000fe400078ec0ff */
[C---:B------:R-:W-:Y:S02]  /*6b70*/  SHF.L.U32 R58, R62.reuse, 0x10, RZ ;  /* 0x000000103e3a7819 */ /* 0x040fe400000006ff */
[----:B------:R-:W-:Y:S01]  /*6b80*/  LOP3.LUT R59, R62, 0xffff0000, RZ, 0xc0, !PT ;  /* 0xffff00003e3b7812 */ /* 0x000fe200078ec0ff */
[----:B-1----:R-:W-:Y:S01]  /*6b90*/  SYNCS.ARRIVE.TRANS64.RED.A1T0 RZ, [UR5], RZ ;  /* 0x000000ffffff79a7 */ /* 0x002fe20008100405 */
[C---:B------:R-:W-:Y:S02]  /*6ba0*/  SHF.L.U32 R60, R63.reuse, 0x10, RZ ;  /* 0x000000103f3c7819 */ /* 0x040fe400000006ff */
[----:B------:R-:W-:Y:S02]  /*6bb0*/  LOP3.LUT R61, R63, 0xffff0000, RZ, 0xc0, !PT ;  /* 0xffff00003f3d7812 */ /* 0x000fe400078ec0ff */
[C---:B------:R-:W-:Y:S01]  /*6bc0*/  SHF.L.U32 R62, R68.reuse, 0x10, RZ ;  /* 0x00000010443e7819 */ /* 0x040fe200000006ff */
[C---:B------:R-:W-:Y:S01]  /*6bd0*/  FMUL R4, R47.reuse, R4 ;  /* 0x000000042f047220 */ /* 0x040fe20000400000 */
[----:B------:R-:W-:Y:S01]  /*6be0*/  LOP3.LUT R63, R68, 0xffff0000, RZ, 0xc0, !PT ;  /* 0xffff0000443f7812 */ /* 0x000fe200078ec0ff */
[----:B------:R-:W-:Y:S01]  /*6bf0*/  FMUL R5, R47, R5 ;  /* 0x000000052f057220 */ /* 0x000fe20000400000 */
[----:B----4-:R-:W-:Y:S01]  /*6c00*/  SHF.L.U32 R64, R69, 0x10, RZ ;  /* 0x0000001045407819 */ /* 0x010fe200000006ff */
[----:B------:R-:W-:Y:S01]  /*6c10*/  FMUL R6, R47, R6 ;  /* 0x000000062f067220 */ /* 0x000fe20000400000 */
[----:B------:R-:W-:Y:S01]  /*6c20*/  LOP3.LUT R65, R69, 0xffff0000, RZ, 0xc0, !PT ;  /* 0xffff000045417812 */ /* 0x000fe200078ec0ff */
[----:B------:R-:W-:Y:S01]  /*6c30*/  FMUL R7, R47, R7 ;  /* 0x000000072f077220 */ /* 0x000fe20000400000 */
[----:B------:R-:W-:Y:S01]  /*6c40*/  SHF.L.U32 R66, R70, 0x10, RZ ;  /* 0x0000001046427819 */ /* 0x000fe200000006ff */
[----:B------:R-:W-:Y:S01]  /*6c50*/  FFMA R4, R49, R0, R4 ;  /* 0x0000000031047223 */ /* 0x000fe20000000004 */
[C---:B------:R-:W-:Y:S01]  /*6c60*/  SHF.L.U32 R74, R78.reuse, 0x10, RZ ;  /* 0x000000104e4a7819 */ /* 0x040fe200000006ff */
[----:B------:R-:W-:Y:S01]  /*6c70*/  FMUL R8, R47, R8 ;  /* 0x000000082f087220 */ /* 0x000fe20000400000 */
[----:B------:R-:W-:Y:S01]  /*6c80*/  LOP3.LUT R75, R78, 0xffff0000, RZ, 0xc0, !PT ;  /* 0xffff00004e4b7812 */ /* 0x000fe200078ec0ff */
[C---:B------:R-:W-:Y:S01]  /*6c90*/  FFMA R5, R49.reuse, R2, R5 ;  /* 0x0000000231057223 */ /* 0x040fe20000000005 */
[----:B------:R-:W-:Y:S01]  /*6ca0*/  LOP3.LUT R67, R70, 0xffff0000, RZ, 0xc0, !PT ;  /* 0xffff000046437812 */ /* 0x000fe200078ec0ff */
[C---:B------:R-:W-:Y:S01]  /*6cb0*/  FFMA R6, R49.reuse, R3, R6 ;  /* 0x0000000331067223 */ /* 0x040fe20000000006 */
[----:B------:R-:W-:Y:S01]  /*6cc0*/  FFMA R7, R49, R48, R7 ;  /* 0x0000003031077223 */ /* 0x000fe20000000007 */
[----:B------:R-:W-:Y:S01]  /*6cd0*/  IADD3 R78, PT, PT, R103, UR8, RZ ;  /* 0x00000008674e7c10 */ /* 0x000fe2000fffe0ff */
[----:B------:R-:W-:Y:S01]  /*6ce0*/  FFMA R8, R49, R50, R8 ;  /* 0x0000003231087223 */ /* 0x000fe20000000008 */
[----:B------:R-:W-:Y:S01]  /*6cf0*/  F2FP.RELU.BF16.F32.PACK_AB R4, R5, R4 ;  /* 0x000000040504723e */ /* 0x000fe200000018ff */
[----:B------:R-:W-:Y:S01]  /*6d00*/  FMUL R9, R47, R9 ;  /* 0x000000092f097220 */ /* 0x000fe20000400000 */
[----:B------:R-:W-:Y:S01]  /*6d10*/  F2FP.RELU.BF16.F32.PACK_AB R5, R7, R6 ;  /* 0x000000060705723e */ /* 0x000fe200000018ff */
[----:B------:R-:W-:Y:S01]  /*6d20*/  FMUL R0, R47, R10 ;  /* 0x0000000a2f007220 */ /* 0x000fe20000400000 */
[-C--:B------:R-:W-:Y:S01]  /*6d30*/  IADD3 R110, PT, PT, R110, R78.reuse, RZ ;  /* 0x0000004e6e6e7210 */ /* 0x080fe20007ffe0ff */
[----:B------:R-:W-:Y:S01]  /*6d40*/  FFMA R9, R49, R51, R9 ;  /* 0x0000003331097223 */ /* 0x000fe20000000009 */
[----:B------:R-:W-:Y:S01]  /*6d50*/  IADD3 R109, PT, PT, R109, R78, RZ ;  /* 0x0000004e6d6d7210 */ /* 0x000fe20007ffe0ff */
[----:B------:R-:W-:Y:S01]  /*6d60*/  FFMA R0, R49, R52, R0 ;  /* 0x0000003431007223 */ /* 0x000fe20000000000 */
[C---:B------:R-:W-:Y:S01]  /*6d70*/  FMUL R2, R47.reuse, R11 ;  /* 0x0000000b2f027220 */ /* 0x040fe20000400000 */
[----:B------:R-:W-:Y:S01]  /*6d80*/  FMUL R3, R47, R12 ;  /* 0x0000000c2f037220 */ /* 0x000fe20000400000 */
[----:B------:R-:W-:Y:S01]  /*6d90*/  F2FP.RELU.BF16.F32.PACK_AB R6, R9, R8 ;  /* 0x000000080906723e */ /* 0x000fe200000018ff */
[----:B------:R-:W-:Y:S01]  /*6da0*/  FMUL R10, R47, R13 ;  /* 0x0000000d2f0a7220 */ /* 0x000fe20000400000 */
[C---:B------:R-:W-:Y:S01]  /*6db0*/  FFMA R2, R49.reuse, R53, R2 ;  /* 0x0000003531027223 */ /* 0x040fe20000000002 */
[----:B------:R-:W-:Y:S01]  /*6dc0*/  FFMA R3, R49, R54, R3 ;  /* 0x0000003631037223 */ /* 0x000fe20000000003 */
[----:B------:R-:W-:Y:S01]  /*6dd0*/  FMUL R11, R47, R14 ;  /* 0x0000000e2f0b7220 */ /* 0x000fe20000400000 */
[----:B------:R-:W-:Y:S01]  /*6de0*/  FFMA R10, R49, R55, R10 ;  /* 0x00000037310a7223 */ /* 0x000fe2000000000a */
[C---:B------:R-:W-:Y:S01]  /*6df0*/  FMUL R15, R47.reuse, R15 ;  /* 0x0000000f2f0f7220 */ /* 0x040fe20000400000 */
[C---:B------:R-:W-:Y:S01]  /*6e00*/  FMUL R12, R47.reuse, R16 ;  /* 0x000000102f0c7220 */ /* 0x040fe20000400000 */
[----:B------:R-:W-:Y:S01]  /*6e10*/  FMUL R13, R47, R17 ;  /* 0x000000112f0d7220 */ /* 0x000fe20000400000 */
[----:B------:R-:W-:Y:S01]  /*6e20*/  FFMA R11, R49, R56, R11 ;  /* 0x00000038310b7223 */ /* 0x000fe2000000000b */
[----:B------:R-:W-:Y:S01]  /*6e30*/  FMUL R14, R47, R18 ;  /* 0x000000122f0e7220 */ /* 0x000fe20000400000 */
[----:B------:R-:W-:Y:S01]  /*6e40*/  FFMA R15, R49, R57, R15 ;  /* 0x00000039310f7223 */ /* 0x000fe2000000000f */
[----:B------:R-:W-:Y:S01]  /*6e50*/  FMUL R19, R47, R19 ;  /* 0x000000132f137220 */ /* 0x000fe20000400000 */
[----:B------:R-:W-:Y:S01]  /*6e60*/  F2FP.RELU.BF16.F32.PACK_AB R7, R2, R0 ;  /* 0x000000000207723e */ /* 0x000fe200000018ff */
[----:B------:R-:W-:Y:S01]  /*6e70*/  FFMA R12, R49, R58, R12 ;  /* 0x0000003a310c7223 */ /* 0x000fe2000000000c */
[----:B------:R-:W-:Y:S01]  /*6e80*/  FMUL R16, R47, R20 ;  /* 0x000000142f107220 */ /* 0x000fe20000400000 */
[----:B------:R-:W-:Y:S01]  /*6e90*/  FFMA R13, R49, R59, R13 ;  /* 0x0000003b310d7223 */ /* 0x000fe2000000000d */
[----:B------:R-:W-:Y:S01]  /*6ea0*/  FMUL R17, R47, R21 ;  /* 0x000000152f117220 */ /* 0x000fe20000400000 */
[----:B------:R1:W-:Y:S01]  /*6eb0*/  STS.128 [R103+UR8], R4 ;  /* 0x0000000467007988 */ /* 0x0003e20008000c08 */
[----:B------:R-:W-:Y:S01]  /*6ec0*/  SHF.L.U32 R68, R71, 0x10, RZ ;  /* 0x0000001047447819 */ /* 0x000fe200000006ff */
[----:B------:R-:W-:Y:S01]  /*6ed0*/  FFMA R14, R49, R60, R14 ;  /* 0x0000003c310e7223 */ /* 0x000fe2000000000e */
[----:B------:R-:W-:Y:S01]  /*6ee0*/  LOP3.LUT R69, R71, 0xffff0000, RZ, 0xc0, !PT ;  /* 0xffff000047457812 */ /* 0x000fe200078ec0ff */
[----:B------:R-:W-:Y:S01]  /*6ef0*/  FMUL R18, R47, R22 ;  /* 0x000000162f127220 */ /* 0x000fe20000400000 */
[----:B------:R-:W-:Y:S01]  /*6f00*/  SHF.L.U32 R70, R76, 0x10, RZ ;  /* 0x000000104c467819 */ /* 0x000fe200000006ff */
[----:B------:R-:W-:Y:S01]  /*6f10*/  FFMA R19, R49, R61, R19 ;  /* 0x0000003d31137223 */ /* 0x000fe20000000013 */
[----:B------:R-:W-:Y:S01]  /*6f20*/  FMUL R23, R47, R23 ;  /* 0x000000172f177220 */ /* 0x000fe20000400000 */
[----:B------:R-:W-:Y:S01]  /*6f30*/  FFMA R16, R49, R62, R16 ;  /* 0x0000003e31107223 */ /* 0x000fe20000000010 */
[----:B------:R-:W-:Y:S01]  /*6f40*/  FMUL R20, R47, R24 ;  /* 0x000000182f147220 */ /* 0x000fe20000400000 */
[----:B------:R-:W-:Y:S01]  /*6f50*/  FFMA R17, R49, R63, R17 ;  /* 0x0000003f31117223 */ /* 0x000fe20000000011 */
[----:B------:R-:W-:Y:S01]  /*6f60*/  FMUL R21, R47, R25 ;  /* 0x000000192f157220 */ /* 0x000fe20000400000 */
[----:B------:R-:W-:Y:S01]  /*6f70*/  FFMA R18, R49, R64, R18 ;  /* 0x0000004031127223 */ /* 0x000fe20000000012 */
[----:B------:R-:W-:Y:S01]  /*6f80*/  FMUL R22, R47, R26 ;  /* 0x0000001a2f167220 */ /* 0x000fe20000400000 */
[----:B------:R-:W-:Y:S01]  /*6f90*/  F2FP.RELU.BF16.F32.PACK_AB R8, R10, R3 ;  /* 0x000000030a08723e */ /* 0x000fe200000018ff */
[----:B------:R-:W-:Y:S01]  /*6fa0*/  FFMA R23, R49, R65, R23 ;  /* 0x0000004131177223 */ /* 0x000fe20000000017 */
[----:B------:R-:W-:Y:S01]  /*6fb0*/  F2FP.RELU.BF16.F32.PACK_AB R9, R15, R11 ;  /* 0x0000000b0f09723e */ /* 0x000fe200000018ff */
[----:B------:R-:W-:Y:S01]  /*6fc0*/  FMUL R27, R47, R27 ;  /* 0x0000001b2f1b7220 */ /* 0x000fe20000400000 */
[----:B------:R-:W-:Y:S01]  /*6fd0*/  F2FP.RELU.BF16.F32.PACK_AB R10, R13, R12 ;  /* 0x0000000c0d0a723e */ /* 0x000fe200000018ff */
[----:B------:R-:W-:Y:S01]  /*6fe0*/  FFMA R20, R49, R66, R20 ;  /* 0x0000004231147223 */ /* 0x000fe20000000014 */
[----:B------:R-:W-:Y:S01]  /*6ff0*/  F2FP.RELU.BF16.F32.PACK_AB R11, R19, R14 ;  /* 0x0000000e130b723e */ /* 0x000fe200000018ff */
[----:B------:R-:W-:Y:S01]  /*7000*/  FMUL R24, R47, R28 ;  /* 0x0000001c2f187220 */ /* 0x000fe20000400000 */
[----:B------:R-:W-:Y:S01]  /*7010*/  LOP3.LUT R71, R76, 0xffff0000, RZ, 0xc0, !PT ;  /* 0xffff00004c477812 */ /* 0x000fe200078ec0ff */
[----:B------:R-:W-:Y:S01]  /*7020*/  FFMA R21, R49, R67, R21 ;  /* 0x0000004331157223 */ /* 0x000fe20000000015 */
[----:B------:R-:W-:Y:S01]  /*7030*/  SHF.L.U32 R72, R77, 0x10, RZ ;  /* 0x000000104d487819 */ /* 0x000fe200000006ff */
[----:B------:R1:W-:Y:S01]  /*7040*/  STS.128 [R110+0x10], R8 ;  /* 0x000010086e007388 */ /* 0x0003e20000000c00 */
[----:B------:R-:W-:Y:S01]  /*7050*/  FMUL R25, R47, R29 ;  /* 0x0000001d2f197220 */ /* 0x000fe20000400000 */
[----:B------:R-:W-:Y:S01]  /*7060*/  FFMA R22, R49, R68, R22 ;  /* 0x0000004431167223 */ /* 0x000fe20000000016 */
[----:B------:R-:W-:Y:S01]  /*7070*/  LOP3.LUT R73, R77, 0xffff0000, RZ, 0xc0, !PT ;  /* 0xffff00004d497812 */ /* 0x000fe200078ec0ff */
[----:B------:R-:W-:Y:S01]  /*7080*/  FMUL R26, R47, R30 ;  /* 0x0000001e2f1a7220 */ /* 0x000fe20000400000 */
[----:B------:R-:W-:Y:S01]  /*7090*/  FFMA R27, R49, R69, R27 ;  /* 0x00000045311b7223 */ /* 0x000fe2000000001b */
[----:B------:R-:W-:Y:S01]  /*70a0*/  FMUL R31, R47, R31 ;  /* 0x0000001f2f1f7220 */ /* 0x000fe20000400000 */
[----:B------:R-:W-:Y:S01]  /*70b0*/  FFMA R24, R49, R70, R24 ;  /* 0x0000004631187223 */ /* 0x000fe20000000018 */
[----:B------:R-:W-:Y:S01]  /*70c0*/  FMUL R28, R47, R32 ;  /* 0x000000202f1c7220 */ /* 0x000fe20000400000 */
[----:B------:R-:W-:Y:S01]  /*70d0*/  FFMA R25, R49, R71, R25 ;  /* 0x0000004731197223 */ /* 0x000fe20000000019 */
[----:B------:R-:W-:Y:S01]  /*70e0*/  SHF.L.U32 R76, R79, 0x10, RZ ;  /* 0x000000104f4c7819 */ /* 0x000fe200000006ff */
[----:B------:R-:W-:Y:S01]  /*70f0*/  FMUL R29, R47, R33 ;  /* 0x000000212f1d7220 */ /* 0x000fe20000400000 */
[----:B------:R-:W-:Y:S01]  /*7100*/  F2FP.RELU.BF16.F32.PACK_AB R16, R17, R16 ;  /* 0x000000101110723e */ /* 0x000fe200000018ff */
[----:B------:R-:W-:Y:S01]  /*7110*/  FFMA R26, R49, R72, R26 ;  /* 0x00000048311a7223 */ /* 0x000fe2000000001a */
[----:B------:R-:W-:Y:S01]  /*7120*/  LOP3.LUT R77, R79, 0xffff0000, RZ, 0xc0, !PT ;  /* 0xffff00004f4d7812 */ /* 0x000fe200078ec0ff */
[----:B------:R-:W-:Y:S01]  /*7130*/  FMUL R30, R47, R34 ;  /* 0x000000222f1e7220 */ /* 0x000fe20000400000 */
[----:B------:R-:W-:Y:S01]  /*7140*/  F2FP.RELU.BF16.F32.PACK_AB R17, R23, R18 ;  /* 0x000000121711723e */ /* 0x000fe200000018ff */
[----:B------:R-:W-:Y:S01]  /*7150*/  FFMA R31, R49, R73, R31 ;  /* 0x00000049311f7223 */ /* 0x000fe2000000001f */
[----:B------:R-:W-:Y:S01]  /*7160*/  FMUL R35, R47, R35 ;  /* 0x000000232f237220 */ /* 0x000fe20000400000 */
[----:B------:R-:W-:Y:S01]  /*7170*/  F2FP.RELU.BF16.F32.PACK_AB R18, R21, R20 ;  /* 0x000000141512723e */ /* 0x000fe200000018ff */
[----:B------:R-:W-:Y:S01]  /*7180*/  FFMA R28, R49, R74, R28 ;  /* 0x0000004a311c7223 */ /* 0x000fe2000000001c */
[----:B------:R-:W-:Y:S01]  /*7190*/  F2FP.RELU.BF16.F32.PACK_AB R19, R27, R22 ;  /* 0x000000161b13723e */ /* 0x000fe200000018ff */
[C---:B------:R-:W-:Y:S01]  /*71a0*/  FFMA R29, R49.reuse, R75, R29 ;  /* 0x0000004b311d7223 */ /* 0x040fe2000000001d */
[C---:B------:R-:W-:Y:S01]  /*71b0*/  FFMA R30, R49.reuse, R76, R30 ;  /* 0x0000004c311e7223 */ /* 0x040fe2000000001e */
[----:B------:R-:W-:Y:S01]  /*71c0*/  FFMA R35, R49, R77, R35 ;  /* 0x0000004d31237223 */ /* 0x000fe20000000023 */
[----:B------:R-:W-:Y:S01]  /*71d0*/  F2FP.RELU.BF16.F32.PACK_AB R24, R25, R24 ;  /* 0x000000181918723e */ /* 0x000fe200000018ff */
[----:B------:R1:W-:Y:S01]  /*71e0*/  STS.128 [R109+0x20], R16 ;  /* 0x000020106d007388 */ /* 0x0003e20000000c00 */
[----:B------:R-:W-:Y:S02]  /*71f0*/  F2FP.RELU.BF16.F32.PACK_AB R25, R31, R26 ;  /* 0x0000001a1f19723e */ /* 0x000fe400000018ff */
[----:B------:R-:W-:Y:S02]  /*7200*/  F2FP.RELU.BF16.F32.PACK_AB R26, R29, R28 ;  /* 0x0000001c1d1a723e */ /* 0x000fe400000018ff */
[----:B------:R-:W-:Y:S02]  /*7210*/  F2FP.RELU.BF16.F32.PACK_AB R27, R35, R30 ;  /* 0x0000001e231b723e */ /* 0x000fe400000018ff */
[----:B------:R-:W-:Y:S05]  /*7220*/  IADD3 R0, PT, PT, R102, R110, RZ ;  /* 0x0000006e66007210 */ /* 0x000fea0007ffe0ff */
        /* <DEDUP_REMOVED lines=9> */
[----:B------:R-:W-:Y:S02]  /*72c0*/  UIADD3 UR10, UP0, UPT, UR52, 0x680, URZ ;  /* 0x00000680340a7890 */ /* 0x000fe4000ff1e0ff */
[----:B------:R-:W-:Y:S02]  /*72d0*/  UIADD3 UR5, UPT, UPT, UR41, 0x20, URZ ;  /* 0x0000002029057890 */ /* 0x000fe4000fffe0ff */
[----:B------:R-:W-:Y:S02]  /*72e0*/  UIADD3 UR4, UPT, UPT, UR46, 0x200, UR8 ;  /* 0x000002002e047890 */ /* 0x000fe4000fffe008 */
[----:B------:R-:W-:Y:S01]  /*72f0*/  UIADD3.X UR11, UPT, UPT, URZ, UR53, URZ, UP0, !UPT ;  /* 0x00000035ff0b7290 */ /* 0x000fe200087fe4ff */
[----:B------:R-:W-:Y:S01]  /*7300*/  UMOV UR6, UR42 ;  /* 0x0000002a00067c82 */ /* 0x000fe20008000000 */
[----:B------:R-:W-:Y:S07]  /*7310*/  UMOV UR7, UR36 ;  /* 0x0000002400077c82 */ /* 0x000fee0008000000 */
[----:B------:R2:W-:Y:S02]  /*7320*/  UTMASTG.3D [UR4], [UR10] ;  /* 0x000000040a0073b5 */ /* 0x0005e40008010000 */
[----:B--2---:R0:W-:Y:S02]  /*7330*/  UTMACMDFLUSH ;  /* 0x00000000000079b7 */ /* 0x0041e40000000000 */
.L_x_111:
[----:B------:R-:W-:Y:S05]  /*7340*/  BSYNC.RECONVERGENT B0 ;  /* 0x0000000000007941 */ /* 0x000fea0003800200 */
.L_x_110:
[----:B------:R-:W-:Y:S01]  /*7350*/  UIADD3 UR43, UPT, UPT, UR43, 0x1, URZ ;  /* 0x000000012b2b7890 */ /* 0x000fe2000fffe0ff */
[----:B------:R-:W-:Y:S03]  /*7360*/  BSSY.RECONVERGENT B0, `(.L_x_112) ;  /* 0x0000008000007945 */ /* 0x000fe60003800200 */
[----:B------:R-:W-:Y:S04]  /*7370*/  UISETP.NE.AND UP0, UPT, UR43, 0x3, UPT ;  /* 0x000000032b00788c */ /* 0x000fe8000bf05270 */
[----:B------:R-:W-:Y:S02]  /*7380*/  UISETP.EQ.XOR UP1, UPT, UR40, 0x3, !UP0 ;  /* 0x000000032800788c */ /* 0x000fe4000c722a70 */
[----:B------:R-:W-:Y:S02]  /*7390*/  USEL UR54, UR43, URZ, UP0 ;  /* 0x000000ff2b367287 */ /* 0x000fe40008000000 */
[----:B------:R-:W-:Y:S04]  /*73a0*/  USEL UR4, URZ, 0x1, !UP1 ;  /* 0x00000001ff047887 */ /* 0x000fe8000c800000 */
[----:B------:R-:W-:Y:S01]  /*73b0*/  ULOP3.LUT UR49, UR49, UR4, URZ, 0x3c, !UPT ;  /* 0x0000000431317292 */ /* 0x000fe2000f8e3cff */
[----:B------:R-:W-:Y:S11]  /*73c0*/  @P0 BRA `(.L_x_113) ;  /* 0x0000000000040947 */ /* 0x000ff60003800000 */
[----:B------:R-:W-:Y:S04]  /*73d0*/  DEPBAR.LE SB0, 0x1 ;  /* 0x000080400000791a */ /* 0x000fe80000000000 */
.L_x_113:
[----:B------:R-:W-:Y:S05]  /*73e0*/  BSYNC.RECONVERGENT B0 ;  /* 0x0000000000007941 */ /* 0x000fea0003800200 */
.L_x_112:
[----:B------:R-:W-:Y:S01]  /*73f0*/  BAR.SYNC.DEFER_BLOCKING 0x1, 0x80 ;  /* 0x0042000000007b1d */ /* 0x000fe20000010000 */
[----:B------:R-:W-:Y:S01]  /*7400*/  UISETP.NE.AND UP0, UPT, UR48, -0x2, UPT ;  /* 0xfffffffe3000788c */ /* 0x000fe2000bf05270 */
[----:B------:R-:W-:Y:S08]  /*7410*/  IADD3 R45, PT, PT, R45, 0x1, RZ ;  /* 0x000000012d2d7810 */ /* 0x000ff00007ffe0ff */
[----:B------:R-:W-:Y:S05]  /*7420*/  BRA.U !UP0, `(.L_x_114) ;  /* 0x0000000108287547 */ /* 0x000fea000b800000 */
[----:B------:R-:W-:Y:S01]  /*7430*/  ISETP.NE.AND P0, PT, R108, RZ, PT ;  /* 0x000000ff6c00720c */ /* 0x000fe20003f05270 */
[----:B------:R-:W-:Y:S01]  /*7440*/  IMAD.U32 R2, RZ, RZ, UR47 ;  /* 0x0000002fff027e24 */ /* 0x000fe2000f8e00ff */
[----:B------:R-:W-:Y:S01]  /*7450*/  UIADD3 UR47, UPT, UPT, UR47, 0x1, URZ ;  /* 0x000000012f2f7890 */ /* 0x000fe2000fffe0ff */
[----:B-1----:R-:W-:Y:S03]  /*7460*/  IMAD.U32 R0, RZ, RZ, UR37 ;  /* 0x00000025ff007e24 */ /* 0x002fe6000f8e00ff */
[----:B------:R-:W-:Y:S04]  /*7470*/  UISETP.NE.AND UP0, UPT, UR47, 0x3, UPT ;  /* 0x000000032f00788c */ /* 0x000fe8000bf05270 */
[----:B------:R-:W-:Y:S03]  /*7480*/  USEL UR47, UR47, URZ, UP0 ;  /* 0x000000ff2f2f7287 */ /* 0x000fe60008000000 */
[----:B------:R-:W-:Y:S05]  /*7490*/  @!P0 LEA R2, R2, UR46, 0x3 ;  /* 0x0000002e02028c11 */ /* 0x000fea000f8e18ff */
[----:B------:R-:W-:Y:S05]  /*74a0*/  @!P0 VIADD R2, R2, 0x98 ;  /* 0x0000009802028836 */ /* 0x000fea0000000000 */
[----:B------:R-:W-:Y:S04]  /*74b0*/  @!P0 PRMT R0, R0, 0x654, R2 ;  /* 0x0000065400008816 */ /* 0x000fe80000000002 */
[----:B------:R2:W-:Y:S03]  /*74c0*/  @!P0 SYNCS.ARRIVE.TRANS64.RED.A1T0 RZ, [R0+URZ], RZ ;  /* 0x000000ff00ff89a7 */ /* 0x0005e600081004ff */
.L_x_114:
[----:B------:R-:W-:Y:S01]  /*74d0*/  ISETP.NE.AND P2, PT, R105, RZ, PT ;  /* 0x000000ff6900720c */ /* 0x000fe20003f45270 */
[----:B------:R-:W-:Y:S01]  /*74e0*/  UIADD3 UR48, UPT, UPT, UR48, 0x2, URZ ;  /* 0x0000000230307890 */ /* 0x000fe2000fffe0ff */
[----:B------:R-:W-:Y:S01]  /*74f0*/  ISETP.NE.AND P0, PT, R107, 0x2, PT ;  /* 0x000000026b00780c */ /* 0x000fe20003f05270 */
[----:B------:R-:W-:Y:S01]  /*7500*/  IMAD.IADD R14, R43, 0x1, R90 ;  /* 0x000000012b0e7824 */ /* 0x000fe200078e025a */
[----:B------:R-:W-:Y:S01]  /*7510*/  ISETP.NE.AND P1, PT, R45, 0x4, PT ;  /* 0x000000042d00780c */ /* 0x000fe20003f25270 */
[----:B------:R-:W-:Y:S01]  /*7520*/  IMAD.IADD R15, R44, 0x1, R91 ;  /* 0x000000012c0f7824 */ /* 0x000fe200078e025b */
[----:B------:R-:W-:Y:S02]  /*7530*/  SEL R2, RZ, 0x1, P0 ;  /* 0x00000001ff027807 */ /* 0x000fe40000000000 */
[----:B-12---:R-:W-:Y:S02]  /*7540*/  SEL R0, RZ, 0x1, P1 ;  /* 0x00000001ff007807 */ /* 0x006fe40000800000 */
[----:B------:R-:W-:Y:S02]  /*7550*/  LOP3.LUT R100, R100, R2, RZ, 0x3c, !PT ;  /* 0x0000000264647212 */ /* 0x000fe400078e3cff */
[----:B------:R-:W-:Y:S02]  /*7560*/  LOP3.LUT R101, R101, R0, RZ, 0x3c, !PT ;  /* 0x0000000065657212 */ /* 0x000fe400078e3cff */
[----:B------:R-:W-:Y:S02]  /*7570*/  @P2 R2UR UR36, R99 ;  /* 0x00000000632422ca */ /* 0x000fe400000e0000 */
[----:B------:R-:W-:Y:S02]  /*7580*/  SEL R107, R107, RZ, P0 ;  /* 0x000000ff6b6b7207 */ /* 0x000fe40000000000 */
[----:B------:R-:W-:Y:S01]  /*7590*/  SEL R45, R45, RZ, P1 ;  /* 0x000000ff2d2d7207 */ /* 0x000fe20000800000 */
[----:B------:R-:W-:Y:S10]  /*75a0*/  @P2 BRA `(.L_x_115) ;  /* 0xffffffd400f02947 */ /* 0x000ff4000383ffff */
[----:B------:R-:W-:-:S09]  /*75b0*/  UISETP.NE.AND UP0, UPT, UR51, URZ, UPT ;  /* 0x000000ff3300728c */ /* 0x000fd2000bf05270 */
[----:B------:R-:W-:Y:S05]  /*75c0*/  BRA.U !UP0, `(.L_x_116) ;  /* 0x0000000108487547 */ /* 0x000fea000b800000 */
[----:B------:R-:W1:Y:S02]  /*75d0*/  LDCU.64 UR4, c[0x0][0x890] ;  /* 0x00011200ff0477ac */ /* 0x000e640008000a00 */
[----:B-1----:R-:W-:-:S04]  /*75e0*/  UISETP.NE.U32.AND UP0, UPT, UR4, URZ, UPT ;  /* 0x000000ff0400728c */ /* 0x002fc8000bf05070 */
[----:B------:R-:W-:-:S09]  /*75f0*/  UISETP.NE.AND.EX UP0, UPT, UR5, URZ, UPT, UP0 ;  /* 0x000000ff0500728c */ /* 0x000fd2000bf05300 */
[----:B------:R-:W-:Y:S05]  /*7600*/  BRA.U UP0, `(.L_x_117) ;  /* 0x00000001000c7547 */ /* 0x000fea000b800000 */
[----:B------:R-:W-:-:S13]  /*7610*/  FSETP.NEU.AND P0, PT, R49, RZ, PT ;  /* 0x000000ff3100720b */ /* 0x000fda0003f0d000 */
[----:B------:R-:W-:Y:S05]  /*7620*/  @!P0 EXIT ;  /* 0x000000000000894d */ /* 0x000fea0003800000 */
[----:B------:R-:W-:Y:S05]  /*7630*/  BRA `(.L_x_116) ;  /* 0x00000000002c7947 */ /* 0x000fea0003800000 */
.L_x_117:
[----:B------:R-:W-:Y:S01]  /*7640*/  ISETP.NE.AND P0, PT, R106, RZ, PT ;  /* 0x000000ff6a00720c */ /* 0x000fe20003f05270 */
[----:B------:R-:W-:-:S12]  /*7650*/  BSSY.RECONVERGENT B0, `(.L_x_116) ;  /* 0x0000009000007945 */ /* 0x000fd80003800200 */
[----:B------:R-:W-:Y:S05]  /*7660*/  @P0 BRA `(.L_x_118) ;  /* 0x0000000000140947 */ /* 0x000fea0003800000 */
[----:B------:R-:W1:Y:S02]  /*7670*/  LDCU.64 UR4, c[0x0][0x888] ;  /* 0x00011100ff0477ac */ /* 0x000e640008000a00 */
[----:B-1----:R-:W-:-:S04]  /*7680*/  ISETP.NE.U32.AND P0, PT, RZ, UR4, PT ;  /* 0x00000004ff007c0c */ /* 0x002fc8000bf05070 */
[----:B------:R-:W-:-:S13]  /*7690*/  ISETP.NE.AND.EX P0, PT, RZ, UR5, PT, P0 ;  /* 0x00000005ff007c0c */ /* 0x000fda000bf05300 */
[----:B------:R-:W-:Y:S05]  /*76a0*/  @!P0 EXIT ;  /* 0x000000000000894d */ /* 0x000fea0003800000 */
[----:B------:R-:W-:Y:S05]  /*76b0*/  BRA `(.L_x_119) ;  /* 0x0000000000087947 */ /* 0x000fea0003800000 */
.L_x_118:
[----:B------:R-:W-:-:S13]  /*76c0*/  FSETP.NEU.AND P0, PT, R49, RZ, PT ;  /* 0x000000ff3100720b */ /* 0x000fda0003f0d000 */
[----:B------:R-:W-:Y:S05]  /*76d0*/  @!P0 EXIT ;  /* 0x000000000000894d */ /* 0x000fea0003800000 */
.L_x_119:
[----:B------:R-:W-:Y:S05]  /*76e0*/  BSYNC.RECONVERGENT B0 ;  /* 0x0000000000007941 */ /* 0x000fea0003800200 */
.L_x_116:
[----:B------:R-:W-:Y:S01]  /*76f0*/  ULEA UR4, UR47, UR46, 0x3 ;  /* 0x0000002e2f047291 */ /* 0x000fe2000f8e18ff */
[----:B------:R-:W-:-:S04]  /*7700*/  DEPBAR.LE SB0, 0x0 ;  /* 0x000080000000791a */ /* 0x000fc80000000000 */
[----:B------:R-:W-:-:S04]  /*7710*/  UIADD3 UR4, UPT, UPT, UR4, 0x98, URZ ;  /* 0x0000009804047890 */ /* 0x000fc8000fffe0ff */
[----:B------:R-:W-:-:S09]  /*7720*/  UPRMT UR4, UR37, 0x654, UR4 ;  /* 0x0000065425047896 */ /* 0x000fd20008000004 */
[----:B------:R-:W-:Y:S01]  /*7730*/  SYNCS.ARRIVE.TRANS64.RED.A1T0 RZ, [UR4], RZ ;  /* 0x000000ffffff79a7 */ /* 0x000fe20008100404 */
[----:B------:R-:W-:Y:S05]  /*7740*/  EXIT ;  /* 0x000000000000794d */ /* 0x000fea0003800000 */
.L_x_19:
[----:B----4-:R4:W1:Y:S02]  /*7750*/  SYNCS.PHASECHK.TRANS64.TRYWAIT P0, [R2+URZ+0x130], R3 ;  /* 0x00013003020075a7 */ /* 0x01086400080011ff */
[----:B-1----:R-:W-:Y:S05]  /*7760*/  @!P0 NANOSLEEP.SYNCS 0x989680 ;  /* 0x009896800000895d */ /* 0x002fea0003900000 */
[----:B------:R-:W1:Y:S02]  /*7770*/  @!P0 SYNCS.PHASECHK.TRANS64 P0, [R2+URZ+0x130], R3 ;  /* 0x00013003020085a7 */ /* 0x000e6400080010ff */
[----:B-1----:R-:W-:Y:S05]  /*7780*/  @!P0 BRA `(.L_x_19) ;  /* 0xfffffffc00f08947 */ /* 0x002fea000383ffff */
[----:B------:R-:W-:Y:S05]  /*7790*/  BRA `(.L_x_120) ;  /* 0xffffff9c00947947 */ /* 0x000fea000383ffff */
.L_x_22:
[----:B-1----:R-:W-:-:S07]  /*77a0*/  MOV R2, UR33 ;  /* 0x0000002100027c02 */ /* 0x002fce0008000f00 */
.L_x_121:
[----:B-1----:R1:W4:Y:S02]  /*77b0*/  SYNCS.PHASECHK.TRANS64.TRYWAIT P0, [R2+URZ+0x40], R4 ;  /* 0x00004004020075a7 */ /* 0x00232400080011ff */
[----:B----4-:R-:W-:Y:S05]  /*77c0*/  @!P0 NANOSLEEP.SYNCS 0x989680 ;  /* 0x009896800000895d */ /* 0x010fea0003900000 */
[----:B------:R-:W4:Y:S02]  /*77d0*/  @!P0 SYNCS.PHASECHK.TRANS64 P0, [R2+URZ+0x40], R4 ;  /* 0x00004004020085a7 */ /* 0x000f2400080010ff */
[----:B----4-:R-:W-:Y:S05]  /*77e0*/  @!P0 BRA `(.L_x_121) ;  /* 0xfffffffc00f08947 */ /* 0x010fea000383ffff */
[----:B------:R-:W-:Y:S05]  /*77f0*/  BRA `(.L_x_21) ;  /* 0xffffff9c00e47947 */ /* 0x000fea000383ffff */
.L_x_28:
[----:B-1----:R-:W-:-:S07]  /*7800*/  MOV R2, UR17 ;  /* 0x0000001100027c02 */ /* 0x002fce0008000f00 */
.L_x_122:
[----:B-1----:R1:W4:Y:S02]  /*7810*/  SYNCS.PHASECHK.TRANS64.TRYWAIT P0, [R2+URZ+0x40], R4 ;  /* 0x00004004020075a7 */ /* 0x00232400080011ff */
[----:B----4-:R-:W-:Y:S05]  /*7820*/  @!P0 NANOSLEEP.SYNCS 0x989680 ;  /* 0x009896800000895d */ /* 0x010fea0003900000 */
[----:B------:R-:W4:Y:S02]  /*7830*/  @!P0 SYNCS.PHASECHK.TRANS64 P0, [R2+URZ+0x40], R4 ;  /* 0x00004004020085a7 */ /* 0x000f2400080010ff */
[----:B----4-:R-:W-:Y:S05]  /*7840*/  @!P0 BRA `(.L_x_122) ;  /* 0xfffffffc00f08947 */ /* 0x010fea000383ffff */
[----:B------:R-:W-:Y:S05]  /*7850*/  BRA `(.L_x_27) ;  /* 0xffffffa000907947 */ /* 0x000fea000383ffff */
.L_x_32:
[----:B-1----:R1:W4:Y:S02]  /*7860*/  SYNCS.PHASECHK.TRANS64.TRYWAIT P0, [R2+URZ+0xc0], R3 ;  /* 0x0000c003020075a7 */ /* 0x00232400080011ff */
[----:B----4-:R-:W-:Y:S05]  /*7870*/  @!P0 NANOSLEEP.SYNCS 0x989680 ;  /* 0x009896800000895d */ /* 0x010fea0003900000 */
[----:B------:R-:W4:Y:S02]  /*7880*/  @!P0 SYNCS.PHASECHK.TRANS64 P0, [R2+URZ+0xc0], R3 ;  /* 0x0000c003020085a7 */ /* 0x000f2400080010ff */
[----:B----4-:R-:W-:Y:S05]  /*7890*/  @!P0 BRA `(.L_x_32) ;  /* 0xfffffffc00f08947 */ /* 0x010fea000383ffff */
[----:B------:R-:W-:Y:S05]  /*78a0*/  BRA `(.L_x_123) ;  /* 0xffffffa400207947 */ /* 0x000fea000383ffff */
.L_x_36:
[----:B--2---:R-:W-:-:S07]  /*78b0*/  MOV R0, UR5 ;  /* 0x0000000500007c02 */ /* 0x004fce0008000f00 */
.L_x_124:
[----:B-1----:R1:W2:Y:S02]  /*78c0*/  SYNCS.PHASECHK.TRANS64.TRYWAIT P0, [R0+URZ], R2 ;  /* 0x00000002000075a7 */ /* 0x0022a400080011ff */
[----:B--2---:R-:W-:Y:S05]  /*78d0*/  @!P0 NANOSLEEP.SYNCS 0x989680 ;  /* 0x009896800000895d */ /* 0x004fea0003900000 */
[----:B------:R-:W2:Y:S02]  /*78e0*/  @!P0 SYNCS.PHASECHK.TRANS64 P0, [R0+URZ], R2 ;  /* 0x00000002000085a7 */ /* 0x000ea400080010ff */
[----:B--2---:R-:W-:Y:S05]  /*78f0*/  @!P0 BRA `(.L_x_124) ;  /* 0xfffffffc00f08947 */ /* 0x004fea000383ffff */
[----:B------:R-:W-:Y:S05]  /*7900*/  BRA `(.L_x_125) ;  /* 0xffffffa800907947 */ /* 0x000fea000383ffff */
.L_x_37:
[----:B--2---:R-:W-:-:S07]  /*7910*/  MOV R0, UR5 ;  /* 0x0000000500007c02 */ /* 0x004fce0008000f00 */
.L_x_126:
[----:B-1----:R1:W2:Y:S02]  /*7920*/  SYNCS.PHASECHK.TRANS64.TRYWAIT P0, [R0+URZ], R3 ;  /* 0x00000003000075a7 */ /* 0x0022a400080011ff */
[----:B--2---:R-:W-:Y:S05]  /*7930*/  @!P0 NANOSLEEP.SYNCS 0x989680 ;  /* 0x009896800000895d */ /* 0x004fea0003900000 */
[----:B------:R-:W2:Y:S02]  /*7940*/  @!P0 SYNCS.PHASECHK.TRANS64 P0, [R0+URZ], R3 ;  /* 0x00000003000085a7 */ /* 0x000ea400080010ff */
[----:B--2---:R-:W-:Y:S05]  /*7950*/  @!P0 BRA `(.L_x_126) ;  /* 0xfffffffc00f08947 */ /* 0x004fea000383ffff */
[----:B------:R-:W-:Y:S05]  /*7960*/  BRA `(.L_x_127) ;  /* 0xffffffa8009c7947 */ /* 0x000fea000383ffff */
.L_x_38:
[----:B--2---:R-:W-:-:S07]  /*7970*/  MOV R0, UR5 ;  /* 0x0000000500007c02 */ /* 0x004fce0008000f00 */
.L_x_128:
[----:B-1----:R1:W2:Y:S02]  /*7980*/  SYNCS.PHASECHK.TRANS64.TRYWAIT P0, [R0+URZ], R3 ;  /* 0x00000003000075a7 */ /* 0x0022a400080011ff */
[----:B--2---:R-:W-:Y:S05]  /*7990*/  @!P0 NANOSLEEP.SYNCS 0x989680 ;  /* 0x009896800000895d */ /* 0x004fea0003900000 */
[----:B------:R-:W2:Y:S02]  /*79a0*/  @!P0 SYNCS.PHASECHK.TRANS64 P0, [R0+URZ], R3 ;  /* 0x00000003000085a7 */ /* 0x000ea400080010ff */
[----:B--2---:R-:W-:Y:S05]  /*79b0*/  @!P0 BRA `(.L_x_128) ;  /* 0xfffffffc00f08947 */ /* 0x004fea000383ffff */
[----:B------:R-:W-:Y:S05]  /*79c0*/  BRA `(.L_x_129) ;  /* 0xffffffa800a87947 */ /* 0x000fea000383ffff */
.L_x_39:
[----:B--2---:R-:W-:-:S07]  /*79d0*/  MOV R0, UR5 ;  /* 0x0000000500007c02 */ /* 0x004fce0008000f00 */
.L_x_130:
[----:B-1----:R1:W2:Y:S02]  /*79e0*/  SYNCS.PHASECHK.TRANS64.TRYWAIT P0, [R0+URZ], R3 ;  /* 0x00000003000075a7 */ /* 0x0022a400080011ff */
[----:B--2---:R-:W-:Y:S05]  /*79f0*/  @!P0 NANOSLEEP.SYNCS 0x989680 ;  /* 0x009896800000895d */ /* 0x004fea0003900000 */
[----:B------:R-:W2:Y:S02]  /*7a00*/  @!P0 SYNCS.PHASECHK.TRANS64 P0, [R0+URZ], R3 ;  /* 0x00000003000085a7 */ /* 0x000ea400080010ff */
[----:B--2---:R-:W-:Y:S05]  /*7a10*/  @!P0 BRA `(.L_x_130) ;  /* 0xfffffffc00f08947 */ /* 0x004fea000383ffff */
[----:B------:R-:W-:Y:S05]  /*7a20*/  BRA `(.L_x_131) ;  /* 0xffffffa800b47947 */ /* 0x000fea000383ffff */
.L_x_40:
[----:B--2---:R-:W-:-:S07]  /*7a30*/  MOV R0, UR5 ;  /* 0x0000000500007c02 */ /* 0x004fce0008000f00 */
.L_x_132:
[----:B-1----:R1:W2:Y:S02]  /*7a40*/  SYNCS.PHASECHK.TRANS64.TRYWAIT P0, [R0+URZ], R3 ;  /* 0x00000003000075a7 */ /* 0x0022a400080011ff */
[----:B--2---:R-:W-:Y:S05]  /*7a50*/  @!P0 NANOSLEEP.SYNCS 0x989680 ;  /* 0x009896800000895d */ /* 0x004fea0003900000 */
[----:B------:R-:W2:Y:S02]  /*7a60*/  @!P0 SYNCS.PHASECHK.TRANS64 P0, [R0+URZ], R3 ;  /* 0x00000003000085a7 */ /* 0x000ea400080010ff */
[----:B--2---:R-:W-:Y:S05]  /*7a70*/  @!P0 BRA `(.L_x_132) ;  /* 0xfffffffc00f08947 */ /* 0x004fea000383ffff */
[----:B------:R-:W-:Y:S05]  /*7a80*/  BRA `(.L_x_133) ;  /* 0xffffffa800c07947 */ /* 0x000fea000383ffff */
.L_x_41:
[----:B--2---:R-:W-:-:S07]  /*7a90*/  MOV R0, UR5 ;  /* 0x0000000500007c02 */ /* 0x004fce0008000f00 */
.L_x_134:
[----:B-1----:R1:W2:Y:S02]  /*7aa0*/  SYNCS.PHASECHK.TRANS64.TRYWAIT P0, [R0+URZ], R3 ;  /* 0x00000003000075a7 */ /* 0x0022a400080011ff */
[----:B--2---:R-:W-:Y:S05]  /*7ab0*/  @!P0 NANOSLEEP.SYNCS 0x989680 ;  /* 0x009896800000895d */ /* 0x004fea0003900000 */
[----:B------:R-:W2:Y:S02]  /*7ac0*/  @!P0 SYNCS.PHASECHK.TRANS64 P0, [R0+URZ], R3 ;  /* 0x00000003000085a7 */ /* 0x000ea400080010ff */
[----:B--2---:R-:W-:Y:S05]  /*7ad0*/  @!P0 BRA `(.L_x_134) ;  /* 0xfffffffc00f08947 */ /* 0x004fea000383ffff */
[----:B------:R-:W-:Y:S05]  /*7ae0*/  BRA `(.L_x_135) ;  /* 0xffffffa800cc7947 */ /* 0x000fea000383ffff */
.L_x_42:
[----:B--2---:R-:W-:-:S07]  /*7af0*/  MOV R0, UR5 ;  /* 0x0000000500007c02 */ /* 0x004fce0008000f00 */
.L_x_136:
[----:B-1----:R1:W2:Y:S02]  /*7b00*/  SYNCS.PHASECHK.TRANS64.TRYWAIT P0, [R0+URZ], R3 ;  /* 0x00000003000075a7 */ /* 0x0022a400080011ff */
[----:B--2---:R-:W-:Y:S05]  /*7b10*/  @!P0 NANOSLEEP.SYNCS 0x989680 ;  /* 0x009896800000895d */ /* 0x004fea0003900000 */
[----:B------:R-:W2:Y:S02]  /*7b20*/  @!P0 SYNCS.PHASECHK.TRANS64 P0, [R0+URZ], R3 ;  /* 0x00000003000085a7 */ /* 0x000ea400080010ff */
[----:B--2---:R-:W-:Y:S05]  /*7b30*/  @!P0 BRA `(.L_x_136) ;  /* 0xfffffffc00f08947 */ /* 0x004fea000383ffff */
[----:B------:R-:W-:Y:S05]  /*7b40*/  BRA `(.L_x_137) ;  /* 0xffffffa800d87947 */ /* 0x000fea000383ffff */
.L_x_45:
[----:B-1----:R1:W2:Y:S02]  /*7b50*/  SYNCS.PHASECHK.TRANS64.TRYWAIT P0, [R0+URZ+0x120], R4 ;  /* 0x00012004000075a7 */ /* 0x0022a400080011ff */
[----:B--2---:R-:W-:Y:S05]  /*7b60*/  @!P0 NANOSLEEP.SYNCS 0x989680 ;  /* 0x009896800000895d */ /* 0x004fea0003900000 */
[----:B------:R-:W2:Y:S02]  /*7b70*/  @!P0 SYNCS.PHASECHK.TRANS64 P0, [R0+URZ+0x120], R4 ;  /* 0x00012004000085a7 */ /* 0x000ea400080010ff */
[----:B--2---:R-:W-:Y:S05]  /*7b80*/  @!P0 BRA `(.L_x_45) ;  /* 0xfffffffc00f08947 */ /* 0x004fea000383ffff */
[----:B------:R-:W-:Y:S05]  /*7b90*/  BRA `(.L_x_138) ;  /* 0xffffffac00347947 */ /* 0x000fea000383ffff */
.L_x_46:
[----:B------:R-:W-:-:S07]  /*7ba0*/  MOV R0, UR5 ;  /* 0x0000000500007c02 */ /* 0x000fce0008000f00 */
.L_x_139:
[----:B-1----:R1:W2:Y:S02]  /*7bb0*/  SYNCS.PHASECHK.TRANS64.TRYWAIT P0, [R0+URZ+0xd0], R5 ;  /* 0x0000d005000075a7 */ /* 0x0022a400080011ff */
[----:B--2---:R-:W-:Y:S05]  /*7bc0*/  @!P0 NANOSLEEP.SYNCS 0x989680 ;  /* 0x009896800000895d */ /* 0x004fea0003900000 */
[----:B------:R-:W2:Y:S02]  /*7bd0*/  @!P0 SYNCS.PHASECHK.TRANS64 P0, [R0+URZ+0xd0], R5 ;  /* 0x0000d005000085a7 */ /* 0x000ea400080010ff */
[----:B--2---:R-:W-:Y:S05]  /*7be0*/  @!P0 BRA `(.L_x_139) ;  /* 0xfffffffc00f08947 */ /* 0x004fea000383ffff */
[----:B------:R-:W-:Y:S05]  /*7bf0*/  BRA `(.L_x_140) ;  /* 0xffffffac00447947 */ /* 0x000fea000383ffff */
.L_x_47:
[----:B-1----:R1:W2:Y:S02]  /*7c00*/  SYNCS.PHASECHK.TRANS64.TRYWAIT P1, [R0+URZ+0xc0], R4 ;  /* 0x0000c004000075a7 */ /* 0x0022a400080211ff */
[----:B--2---:R-:W-:Y:S05]  /*7c10*/  @!P1 NANOSLEEP.SYNCS 0x989680 ;  /* 0x009896800000995d */ /* 0x004fea0003900000 */
[----:B------:R-:W2:Y:S02]  /*7c20*/  @!P1 SYNCS.PHASECHK.TRANS64 P1, [R0+URZ+0xc0], R4 ;  /* 0x0000c004000095a7 */ /* 0x000ea400080210ff */
[----:B--2---:R-:W-:Y:S05]  /*7c30*/  @!P1 BRA `(.L_x_47) ;  /* 0xfffffffc00f09947 */ /* 0x004fea000383ffff */
[----:B------:R-:W-:Y:S05]  /*7c40*/  BRA `(.L_x_141) ;  /* 0xffffffac00747947 */ /* 0x000fea000383ffff */
.L_x_50:
[----:B------:R-:W-:-:S07]  /*7c50*/  MOV R0, UR5 ;  /* 0x0000000500007c02 */ /* 0x000fce0008000f00 */
.L_x_142:
[----:B-1----:R1:W2:Y:S02]  /*7c60*/  SYNCS.PHASECHK.TRANS64.TRYWAIT P0, [R0+URZ+0xd0], R2 ;  /* 0x0000d002000075a7 */ /* 0x0022a400080011ff */
[----:B--2---:R-:W-:Y:S05]  /*7c70*/  @!P0 NANOSLEEP.SYNCS 0x989680 ;  /* 0x009896800000895d */ /* 0x004fea0003900000 */
[----:B------:R-:W2:Y:S02]  /*7c80*/  @!P0 SYNCS.PHASECHK.TRANS64 P0, [R0+URZ+0xd0], R2 ;  /* 0x0000d002000085a7 */ /* 0x000ea400080010ff */
[----:B--2---:R-:W-:Y:S05]  /*7c90*/  @!P0 BRA `(.L_x_142) ;  /* 0xfffffffc00f08947 */ /* 0x004fea000383ffff */
[----:B------:R-:W-:Y:S05]  /*7ca0*/  BRA `(.L_x_49) ;  /* 0xffffffac00c87947 */ /* 0x000fea000383ffff */
.L_x_57:
[----:B-1----:R1:W2:Y:S02]  /*7cb0*/  SYNCS.PHASECHK.TRANS64.TRYWAIT P1, [R0+URZ+0xc0], R2 ;  /* 0x0000c002000075a7 */ /* 0x0022a400080211ff */
[----:B--2---:R-:W-:Y:S05]  /*7cc0*/  @!P1 NANOSLEEP.SYNCS 0x989680 ;  /* 0x009896800000995d */ /* 0x004fea0003900000 */
[----:B------:R-:W2:Y:S02]  /*7cd0*/  @!P1 SYNCS.PHASECHK.TRANS64 P1, [R0+URZ+0xc0], R2 ;  /* 0x0000c002000095a7 */ /* 0x000ea400080210ff */
[----:B--2---:R-:W-:Y:S05]  /*7ce0*/  @!P1 BRA `(.L_x_57) ;  /* 0xfffffffc00f09947 */ /* 0x004fea000383ffff */
[----:B------:R-:W-:Y:S05]  /*7cf0*/  BRA `(.L_x_143) ;  /* 0xffffffb400387947 */ /* 0x000fea000383ffff */
.L_x_58:
[----:B------:R-:W-:-:S07]  /*7d00*/  MOV R2, UR7 ;  /* 0x0000000700027c02 */ /* 0x000fce0008000f00 */
.L_x_144:
[----:B-1----:R1:W2:Y:S02]  /*7d10*/  SYNCS.PHASECHK.TRANS64.TRYWAIT P0, [R2+URZ+0x100], R0 ;  /* 0x00010000020075a7 */ /* 0x0022a400080011ff */
[----:B--2---:R-:W-:Y:S05]  /*7d20*/  @!P0 NANOSLEEP.SYNCS 0x989680 ;  /* 0x009896800000895d */ /* 0x004fea0003900000 */
[----:B------:R-:W2:Y:S02]  /*7d30*/  @!P0 SYNCS.PHASECHK.TRANS64 P0, [R2+URZ+0x100], R0 ;  /* 0x00010000020085a7 */ /* 0x000ea400080010ff */
[----:B--2---:R-:W-:Y:S05]  /*7d40*/  @!P0 BRA `(.L_x_144) ;  /* 0xfffffffc00f08947 */ /* 0x004fea000383ffff */
[----:B------:R-:W-:Y:S05]  /*7d50*/  BRA `(.L_x_145) ;  /* 0xffffffb400707947 */ /* 0x000fea000383ffff */
.L_x_61:
[----:B------:R-:W-:Y:S07]  /*7d60*/  MOV R0, UR6 ;  /* 0x0000000600007c02 */ /* 0x000fee0008000f00 */
.L_x_146:
[----:B-1----:R1:W2:Y:S02]  /*7d70*/  SYNCS.PHASECHK.TRANS64.TRYWAIT P0, [R0+URZ], R2 ;  /* 0x00000002000075a7 */ /* 0x0022a400080011ff */
[----:B--2---:R-:W-:Y:S05]  /*7d80*/  @!P0 NANOSLEEP.SYNCS 0x989680 ;  /* 0x009896800000895d */ /* 0x004fea0003900000 */
[----:B------:R-:W2:Y:S02]  /*7d90*/  @!P0 SYNCS.PHASECHK.TRANS64 P0, [R0+URZ], R2 ;  /* 0x00000002000085a7 */ /* 0x000ea400080010ff */
[----:B--2---:R-:W-:Y:S05]  /*7da0*/  @!P0 BRA `(.L_x_146) ;  /* 0xfffffffc00f08947 */ /* 0x004fea000383ffff */
[----:B------:R-:W-:Y:S05]  /*7db0*/  BRA `(.L_x_60) ;  /* 0xffffffb4008c7947 */ /* 0x000fea000383ffff */
.L_x_64:
[----:B------:R-:W-:-:S07]  /*7dc0*/  MOV R0, UR6 ;  /* 0x0000000600007c02 */ /* 0x000fce0008000f00 */
.L_x_147:
[----:B--2---:R2:W4:Y:S02]  /*7dd0*/  SYNCS.PHASECHK.TRANS64.TRYWAIT P0, [R0+URZ], R2 ;  /* 0x00000002000075a7 */ /* 0x00452400080011ff */
[----:B----4-:R-:W-:Y:S05]  /*7de0*/  @!P0 NANOSLEEP.SYNCS 0x989680 ;  /* 0x009896800000895d */ /* 0x010fea0003900000 */
[----:B------:R-:W4:Y:S02]  /*7df0*/  @!P0 SYNCS.PHASECHK.TRANS64 P0, [R0+URZ], R2 ;  /* 0x00000002000085a7 */ /* 0x000f2400080010ff */
[----:B----4-:R-:W-:Y:S05]  /*7e00*/  @!P0 BRA `(.L_x_147) ;  /* 0xfffffffc00f08947 */ /* 0x010fea000383ffff */
[----:B------:R-:W-:Y:S05]  /*7e10*/  BRA `(.L_x_148) ;  /* 0xffffffb800687947 */ /* 0x000fea000383ffff */
.L_x_65:
[----:B------:R-:W-:-:S07]  /*7e20*/  MOV R0, UR6 ;  /* 0x0000000600007c02 */ /* 0x000fce0008000f00 */
.L_x_149:
[----:B-1----:R1:W2:Y:S02]  /*7e30*/  SYNCS.PHASECHK.TRANS64.TRYWAIT P0, [R0+URZ], R3 ;  /* 0x00000003000075a7 */ /* 0x0022a400080011ff */
[----:B--2---:R-:W-:Y:S05]  /*7e40*/  @!P0 NANOSLEEP.SYNCS 0x989680 ;  /* 0x009896800000895d */ /* 0x004fea0003900000 */
[----:B------:R-:W2:Y:S02]  /*7e50*/  @!P0 SYNCS.PHASECHK.TRANS64 P0, [R0+URZ], R3 ;  /* 0x00000003000085a7 */ /* 0x000ea400080010ff */
[----:B--2---:R-:W-:Y:S05]  /*7e60*/  @!P0 BRA `(.L_x_149) ;  /* 0xfffffffc00f08947 */ /* 0x004fea000383ffff */
[----:B------:R-:W-:Y:S05]  /*7e70*/  BRA `(.L_x_150) ;  /* 0xffffffb800747947 */ /* 0x000fea000383ffff */
.L_x_66:
[----:B------:R-:W-:-:S07]  /*7e80*/  MOV R0, UR6 ;  /* 0x0000000600007c02 */ /* 0x000fce0008000f00 */
.L_x_151:
[----:B-1----:R1:W2:Y:S02]  /*7e90*/  SYNCS.PHASECHK.TRANS64.TRYWAIT P0, [R0+URZ], R3 ;  /* 0x00000003000075a7 */ /* 0x0022a400080011ff */
[----:B--2---:R-:W-:Y:S05]  /*7ea0*/  @!P0 NANOSLEEP.SYNCS 0x989680 ;  /* 0x009896800000895d */ /* 0x004fea0003900000 */
[----:B------:R-:W2:Y:S02]  /*7eb0*/  @!P0 SYNCS.PHASECHK.TRANS64 P0, [R0+URZ], R3 ;  /* 0x00000003000085a7 */ /* 0x000ea400080010ff */
[----:B--2---:R-:W-:Y:S05]  /*7ec0*/  @!P0 BRA `(.L_x_151) ;  /* 0xfffffffc00f08947 */ /* 0x004fea000383ffff */
[----:B------:R-:W-:Y:S05]  /*7ed0*/  BRA `(.L_x_152) ;  /* 0xffffffb800807947 */ /* 0x000fea000383ffff */
.L_x_67:
[----:B-1----:R-:W-:-:S07]  /*7ee0*/  MOV R0, UR7 ;  /* 0x0000000700007c02 */ /* 0x002fce0008000f00 */
.L_x_153:
[----:B-1----:R1:W2:Y:S02]  /*7ef0*/  SYNCS.PHASECHK.TRANS64.TRYWAIT P0, [R0+URZ], R2 ;  /* 0x00000002000075a7 */ /* 0x0022a400080011ff */
[----:B--2---:R-:W-:Y:S05]  /*7f00*/  @!P0 NANOSLEEP.SYNCS 0x989680 ;  /* 0x009896800000895d */ /* 0x004fea0003900000 */
[----:B------:R-:W2:Y:S02]  /*7f10*/  @!P0 SYNCS.PHASECHK.TRANS64 P0, [R0+URZ], R2 ;  /* 0x00000002000085a7 */ /* 0x000ea400080010ff */
[----:B--2---:R-:W-:Y:S05]  /*7f20*/  @!P0 BRA `(.L_x_153) ;  /* 0xfffffffc00f08947 */ /* 0x004fea000383ffff */
[----:B------:R-:W-:Y:S05]  /*7f30*/  BRA `(.L_x_154) ;  /* 0xffffffb8008c7947 */ /* 0x000fea000383ffff */
.L_x_72:
[----:B--2---:R2:W3:Y:S02]  /*7f40*/  SYNCS.PHASECHK.TRANS64.TRYWAIT P0, [R0+URZ+0xc0], R2 ;  /* 0x0000c002000075a7 */ /* 0x0044e400080011ff */
[----:B---3--:R-:W-:Y:S05]  /*7f50*/  @!P0 NANOSLEEP.SYNCS 0x989680 ;  /* 0x009896800000895d */ /* 0x008fea0003900000 */
[----:B------:R-:W3:Y:S02]  /*7f60*/  @!P0 SYNCS.PHASECHK.TRANS64 P0, [R0+URZ+0xc0], R2 ;  /* 0x0000c002000085a7 */ /* 0x000ee400080010ff */
[----:B---3--:R-:W-:Y:S05]  /*7f70*/  @!P0 BRA `(.L_x_72) ;  /* 0xfffffffc00f08947 */ /* 0x008fea000383ffff */
[----:B------:R-:W-:Y:S05]  /*7f80*/  BRA `(.L_x_155) ;  /* 0xffffffbc00887947 */ /* 0x000fea000383ffff */
.L_x_75:
[----:B------:R-:W-:Y:S07]  /*7f90*/  MOV R0, UR7 ;  /* 0x0000000700007c02 */ /* 0x000fee0008000f00 */
.L_x_156:
[----:B--2---:R2:W3:Y:S02]  /*7fa0*/  SYNCS.PHASECHK.TRANS64.TRYWAIT P0, [R0+URZ+0xb8], R2 ;  /* 0x0000b802000075a7 */ /* 0x0044e400080011ff */
[----:B---3--:R-:W-:Y:S05]  /*7fb0*/  @!P0 NANOSLEEP.SYNCS 0x989680 ;  /* 0x009896800000895d */ /* 0x008fea0003900000 */
[----:B------:R-:W3:Y:S02]  /*7fc0*/  @!P0 SYNCS.PHASECHK.TRANS64 P0, [R0+URZ+0xb8], R2 ;  /* 0x0000b802000085a7 */ /* 0x000ee400080010ff */
[----:B---3--:R-:W-:Y:S05]  /*7fd0*/  @!P0 BRA `(.L_x_156) ;  /* 0xfffffffc00f08947 */ /* 0x008fea000383ffff */
[----:B------:R-:W-:Y:S05]  /*7fe0*/  BRA `(.L_x_74) ;  /* 0xffffffc000687947 */ /* 0x000fea000383ffff */
.L_x_78:
[----:B------:R-:W-:Y:S07]  /*7ff0*/  MOV R0, UR15 ;  /* 0x0000000f00007c02 */ /* 0x000fee0008000f00 */
.L_x_157:
[----:B-1----:R1:W2:Y:S02]  /*8000*/  SYNCS.PHASECHK.TRANS64.TRYWAIT P0, [R0+URZ+0x98], R9 ;  /* 0x00009809000075a7 */ /* 0x0022a400080011ff */
[----:B--2---:R-:W-:Y:S05]  /*8010*/  @!P0 NANOSLEEP.SYNCS 0x989680 ;  /* 0x009896800000895d */ /* 0x004fea0003900000 */
[----:B------:R-:W2:Y:S02]  /*8020*/  @!P0 SYNCS.PHASECHK.TRANS64 P0, [R0+URZ+0x98], R9 ;  /* 0x00009809000085a7 */ /* 0x000ea400080010ff */
[----:B--2---:R-:W-:Y:S05]  /*8030*/  @!P0 BRA `(.L_x_157) ;  /* 0xfffffffc00f08947 */ /* 0x004fea000383ffff */
[----:B------:R-:W-:Y:S05]  /*8040*/  BRA `(.L_x_158) ;  /* 0xffffffc000e07947 */ /* 0x000fea000383ffff */
.L_x_79:
[----:B------:R-:W-:Y:S07]  /*8050*/  MOV R0, UR13 ;  /* 0x0000000d00007c02 */ /* 0x000fee0008000f00 */
.L_x_159:
[----:B-1----:R1:W2:Y:S02]  /*8060*/  SYNCS.PHASECHK.TRANS64.TRYWAIT P0, [R0+URZ+0x98], R14 ;  /* 0x0000980e000075a7 */ /* 0x0022a400080011ff */
[----:B--2---:R-:W-:Y:S05]  /*8070*/  @!P0 NANOSLEEP.SYNCS 0x989680 ;  /* 0x009896800000895d */ /* 0x004fea0003900000 */
[----:B------:R-:W2:Y:S02]  /*8080*/  @!P0 SYNCS.PHASECHK.TRANS64 P0, [R0+URZ+0x98], R14 ;  /* 0x0000980e000085a7 */ /* 0x000ea400080010ff */
[----:B--2---:R-:W-:Y:S05]  /*8090*/  @!P0 BRA `(.L_x_159) ;  /* 0xfffffffc00f08947 */ /* 0x004fea000383ffff */
[----:B------:R-:W-:Y:S05]  /*80a0*/  BRA `(.L_x_160) ;  /* 0xffffffc400807947 */ /* 0x000fea000383ffff */
.L_x_81:
[----:B------:R-:W-:-:S07]  /*80b0*/  MOV R0, UR4 ;  /* 0x0000000400007c02 */ /* 0x000fce0008000f00 */
.L_x_161:
[----:B-1----:R1:W3:Y:S02]  /*80c0*/  SYNCS.PHASECHK.TRANS64.TRYWAIT P0, [R0+URZ], R2 ;  /* 0x00000002000075a7 */ /* 0x0022e400080011ff */
[----:B---3--:R-:W-:Y:S05]  /*80d0*/  @!P0 NANOSLEEP.SYNCS 0x989680 ;  /* 0x009896800000895d */ /* 0x008fea0003900000 */
[----:B------:R-:W3:Y:S02]  /*80e0*/  @!P0 SYNCS.PHASECHK.TRANS64 P0, [R0+URZ], R2 ;  /* 0x00000002000085a7 */ /* 0x000ee400080010ff */
[----:B---3--:R-:W-:Y:S05]  /*80f0*/  @!P0 BRA `(.L_x_161) ;  /* 0xfffffffc00f08947 */ /* 0x008fea000383ffff */
[----:B------:R-:W-:Y:S05]  /*8100*/  BRA `(.L_x_162) ;  /* 0xffffffc8000c7947 */ /* 0x000fea000383ffff */
.L_x_82:
[----:B------:R-:W-:-:S07]  /*8110*/  MOV R0, UR4 ;  /* 0x0000000400007c02 */ /* 0x000fce0008000f00 */
.L_x_163:
[----:B-1----:R1:W3:Y:S02]  /*8120*/  SYNCS.PHASECHK.TRANS64.TRYWAIT P0, [R0+URZ], R2 ;  /* 0x00000002000075a7 */ /* 0x0022e400080011ff */
[----:B---3--:R-:W-:Y:S05]  /*8130*/  @!P0 NANOSLEEP.SYNCS 0x989680 ;  /* 0x009896800000895d */ /* 0x008fea0003900000 */
[----:B------:R-:W3:Y:S02]  /*8140*/  @!P0 SYNCS.PHASECHK.TRANS64 P0, [R0+URZ], R2 ;  /* 0x00000002000085a7 */ /* 0x000ee400080010ff */
[----:B---3--:R-:W-:Y:S05]  /*8150*/  @!P0 BRA `(.L_x_163) ;  /* 0xfffffffc00f08947 */ /* 0x008fea000383ffff */
[----:B------:R-:W-:Y:S05]  /*8160*/  BRA `(.L_x_164) ;  /* 0xffffffc800187947 */ /* 0x000fea000383ffff */
.L_x_84:
[----:B--2---:R2:W4:Y:S02]  /*8170*/  SYNCS.PHASECHK.TRANS64.TRYWAIT P0, [R0+URZ+0xc0], R2 ;  /* 0x0000c002000075a7 */ /* 0x00452400080011ff */
[----:B----4-:R-:W-:Y:S05]  /*8180*/  @!P0 NANOSLEEP.SYNCS 0x989680 ;  /* 0x009896800000895d */ /* 0x010fea0003900000 */
[----:B------:R-:W4:Y:S02]  /*8190*/  @!P0 SYNCS.PHASECHK.TRANS64 P0, [R0+URZ+0xc0], R2 ;  /* 0x0000c002000085a7 */ /* 0x000f2400080010ff */
[----:B----4-:R-:W-:Y:S05]  /*81a0*/  @!P0 BRA `(.L_x_84) ;  /* 0xfffffffc00f08947 */ /* 0x010fea000383ffff */
[----:B------:R-:W-:Y:S05]  /*81b0*/  BRA `(.L_x_165) ;  /* 0xffffffcc00007947 */ /* 0x000fea000383ffff */
.L_x_95:
[----:B-1----:R1:W4:Y:S02]  /*81c0*/  SYNCS.PHASECHK.TRANS64.TRYWAIT P1, [R0+URZ+0x80], R3 ;  /* 0x00008003000075a7 */ /* 0x00232400080211ff */
[----:B----4-:R-:W-:Y:S05]  /*81d0*/  @!P1 NANOSLEEP.SYNCS 0x989680 ;  /* 0x009896800000995d */ /* 0x010fea0003900000 */
[----:B------:R-:W4:Y:S02]  /*81e0*/  @!P1 SYNCS.PHASECHK.TRANS64 P1, [R0+URZ+0x80], R3 ;  /* 0x00008003000095a7 */ /* 0x000f2400080210ff */
[----:B----4-:R-:W-:Y:S05]  /*81f0*/  @!P1 BRA `(.L_x_95) ;  /* 0xfffffffc00f09947 */ /* 0x010fea000383ffff */
[----:B------:R-:W-:Y:S05]  /*8200*/  BRA `(.L_x_94) ;  /* 0xffffffd800447947 */ /* 0x000fea000383ffff */
.L_x_97:
[----:B-1----:R1:W2:Y:S02]  /*8210*/  SYNCS.PHASECHK.TRANS64.TRYWAIT P0, [R73+URZ+0xe0], R2 ;  /* 0x0000e002490075a7 */ /* 0x0022a400080011ff */
[----:B--2---:R-:W-:Y:S05]  /*8220*/  @!P0 NANOSLEEP.SYNCS 0x989680 ;  /* 0x009896800000895d */ /* 0x004fea0003900000 */
[----:B------:R-:W2:Y:S02]  /*8230*/  @!P0 SYNCS.PHASECHK.TRANS64 P0, [R73+URZ+0xe0], R2 ;  /* 0x0000e002490085a7 */ /* 0x000ea400080010ff */
[----:B--2---:R-:W-:Y:S05]  /*8240*/  @!P0 BRA `(.L_x_97) ;  /* 0xfffffffc00f08947 */ /* 0x004fea000383ffff */
[----:B------:R-:W-:Y:S05]  /*8250*/  BRA `(.L_x_96) ;  /* 0xffffffd8007c7947 */ /* 0x000fea000383ffff */
.L_x_108:
[----:B--2---:R2:W3:Y:S02]  /*8260*/  SYNCS.PHASECHK.TRANS64.TRYWAIT P0, [R2+URZ+0x80], R111 ;  /* 0x0000806f020075a7 */ /* 0x0044e400080011ff */
[----:B---3--:R-:W-:Y:S05]  /*8270*/  @!P0 NANOSLEEP.SYNCS 0x989680 ;  /* 0x009896800000895d */ /* 0x008fea0003900000 */
[----:B------:R-:W3:Y:S02]  /*8280*/  @!P0 SYNCS.PHASECHK.TRANS64 P0, [R2+URZ+0x80], R111 ;  /* 0x0000806f020085a7 */ /* 0x000ee400080010ff */
[----:B---3--:R-:W-:Y:S05]  /*8290*/  @!P0 BRA `(.L_x_108) ;  /* 0xfffffffc00f08947 */ /* 0x008fea000383ffff */
[----:B------:R-:W-:Y:S05]  /*82a0*/  BRA `(.L_x_107) ;  /* 0xffffffe400647947 */ /* 0x000fea000383ffff */
        .weak           $__internal_0_$__cuda_sm10x_tcgen05_guardrail_trap_col_being_dealloced_not_returned_by_alloc
        .type           $__internal_0_$__cuda_sm10x_tcgen05_guardrail_trap_col_being_dealloced_not_returned_by_alloc,@function
        .size           $__internal_0_$__cuda_sm10x_tcgen05_guardrail_trap_col_being_dealloced_not_returned_by_alloc,($__internal_1_$__cuda_sm10x_tcgen05_guardrail_trap_phase_invalid_during_alloc - $__internal_0_$__cuda_sm10x_tcgen05_guardrail_trap_col_being_dealloced_not_returned_by_alloc)
$__internal_0_$__cuda_sm10x_tcgen05_guardrail_trap_col_being_dealloced_not_returned_by_alloc:
[----:B------:R-:W-:Y:S05]  /*82b0*/  BPT.TRAP 0x1 ;  /* 0x000000040000795c */ /* 0x000fea0000300000 */
[----:B------:R-:W-:-:S04]  /*82c0*/  HFMA2 R3, -RZ, RZ, 0, 0 ;  /* 0x00000000ff037431 */ /* 0x000fc800000001ff */
[----:B------:R-:W-:Y:S05]  /*82d0*/  RET.REL.NODEC R2 `(_ZN7cutlass13device_kernelINS_4gemm6kernel13GemmUniversalIN4cute5tupleIJiiiiEEENS1_10collective13CollectiveMmaINS1_35MainloopSm100TmaUmmaWarpSpecializedILi8ELi2ELi4ENS5_IJNS4_1CILi1EEESB_SB_EEEEENS5_IJNSA_ILi128EEENSA_ILi64EEESF_EEENS_10bfloat16_tENS5_IJlSB_lEEESH_SI_NS4_8TiledMMAINS4_8MMA_AtomIJNS4_20SM100_MMA_F16BF16_SSISH_SH_fLi128ELi64ELNS4_4UMMA5MajorE0ELSN_0ELNSM_7ScaleInE0ELSO_0EEEEEENS4_6LayoutISC_NS5_IJNSA_ILi0EEESS_SS_EEEEENS5_IJNS4_10UnderscoreESV_SV_EEEEENS4_13SM90_TMA_LOADENS4_14ComposedLayoutINS4_7SwizzleILi3ELi4ELi3EEENS4_18smem_ptr_flag_bitsILi16EEENSR_INS5_IJNSA_ILi8EEESF_EEENS5_IJSF_SB_EEEEEEEvNS4_8identityESY_S18_vS19_EENS_8epilogue10collective18CollectiveEpilogueINS1B_23Sm100TmaWarpSpecializedILi3ELi2ELi32ELb1ELb0EEEJSG_NS5_IJNSR_ISE_SB_EENSR_INSA_ILi32EEESB_EEEEESH_SI_SH_SI_NS1B_6fusion15FusionCallbacksIS1F_NS1K_13LinCombEltActINS1B_6thread4ReLuESH_fSH_fLNS_15FloatRoundStyleE2EEESG_S1J_JEEENS4_5SM1004TMEM4LOAD26SM100_TMEM_LOAD_32dp32b32xESY_NSZ_INS10_ILi2ELi4ELi3EEES13_NSR_INS5_IJS14_S1H_EEENS5_IJS1H_SB_EEEEEEENS4_39AutoVectorizingCopyWithAssumedAlignmentILi128EEENS4_14SM90_TMA_STOREES20_S22_S22_EEEvvEEEEvNT_6ParamsE) ;  /* 0xffffff7c02487950 */ /* 0x000fea0003c3ffff */
        .weak           $__internal_1_$__cuda_sm10x_tcgen05_guardrail_trap_phase_invalid_during_alloc
        .type           $__internal_1_$__cuda_sm10x_tcgen05_guardrail_trap_phase_invalid_during_alloc,@function
        .size           $__internal_1_$__cuda_sm10x_tcgen05_guardrail_trap_phase_invalid_during_alloc,($__internal_2_$__cuda_sm10x_tcgen05_guardrail_trap_unallocated_columns_being_dealloced - $__internal_1_$__cuda_sm10x_tcgen05_guardrail_trap_phase_invalid_during_alloc)
$__internal_1_$__cuda_sm10x_tcgen05_guardrail_trap_phase_invalid_during_alloc:
[----:B------:R-:W-:Y:S05]  /*82e0*/  BPT.TRAP 0x1 ;  /* 0x000000040000795c */ /* 0x000fea0000300000 */
[----:B------:R-:W-:-:S04]  /*82f0*/  MOV R3, 0x0 ;  /* 0x0000000000037802 */ /* 0x000fc80000000f00 */
[----:B------:R-:W-:Y:S05]  /*8300*/  RET.REL.NODEC R2 `(_ZN7cutlass13device_kernelINS_4gemm6kernel13GemmUniversalIN4cute5tupleIJiiiiEEENS1_10collective13CollectiveMmaINS1_35MainloopSm100TmaUmmaWarpSpecializedILi8ELi2ELi4ENS5_IJNS4_1CILi1EEESB_SB_EEEEENS5_IJNSA_ILi128EEENSA_ILi64EEESF_EEENS_10bfloat16_tENS5_IJlSB_lEEESH_SI_NS4_8TiledMMAINS4_8MMA_AtomIJNS4_20SM100_MMA_F16BF16_SSISH_SH_fLi128ELi64ELNS4_4UMMA5MajorE0ELSN_0ELNSM_7ScaleInE0ELSO_0EEEEEENS4_6LayoutISC_NS5_IJNSA_ILi0EEESS_SS_EEEEENS5_IJNS4_10UnderscoreESV_SV_EEEEENS4_13SM90_TMA_LOADENS4_14ComposedLayoutINS4_7SwizzleILi3ELi4ELi3EEENS4_18smem_ptr_flag_bitsILi16EEENSR_INS5_IJNSA_ILi8EEESF_EEENS5_IJSF_SB_EEEEEEEvNS4_8identityESY_S18_vS19_EENS_8epilogue10collective18CollectiveEpilogueINS1B_23Sm100TmaWarpSpecializedILi3ELi2ELi32ELb1ELb0EEEJSG_NS5_IJNSR_ISE_SB_EENSR_INSA_ILi32EEESB_EEEEESH_SI_SH_SI_NS1B_6fusion15FusionCallbacksIS1F_NS1K_13LinCombEltActINS1B_6thread4ReLuESH_fSH_fLNS_15FloatRoundStyleE2EEESG_S1J_JEEENS4_5SM1004TMEM4LOAD26SM100_TMEM_LOAD_32dp32b32xESY_NSZ_INS10_ILi2ELi4ELi3EEES13_NSR_INS5_IJS14_S1H_EEENS5_IJS1H_SB_EEEEEEENS4_39AutoVectorizingCopyWithAssumedAlignmentILi128EEENS4_14SM90_TMA_STOREES20_S22_S22_EEEvvEEEEvNT_6ParamsE) ;  /* 0xffffff7c023c7950 */ /* 0x000fea0003c3ffff */
        .weak           $__internal_2_$__cuda_sm10x_tcgen05_guardrail_trap_unallocated_columns_being_dealloced
        .type           $__internal_2_$__cuda_sm10x_tcgen05_guardrail_trap_unallocated_columns_being_dealloced,@function
        .size           $__internal_2_$__cuda_sm10x_tcgen05_guardrail_trap_unallocated_columns_being_dealloced,(.L_x_167 - $__internal_2_$__cuda_sm10x_tcgen05_guardrail_trap_unallocated_columns_being_dealloced)
$__internal_2_$__cuda_sm10x_tcgen05_guardrail_trap_unallocated_columns_being_dealloced:
[----:B------:R-:W-:Y:S05]  /*8310*/  BPT.TRAP 0x1 ;  /* 0x000000040000795c */ /* 0x000fea0000300000 */
[----:B------:R-:W-:-:S04]  /*8320*/  HFMA2 R3, -RZ, RZ, 0, 0 ;  /* 0x00000000ff037431 */ /* 0x000fc800000001ff */
[----:B------:R-:W-:Y:S05]  /*8330*/  RET.REL.NODEC R2 `(_ZN7cutlass13device_kernelINS_4gemm6kernel13GemmUniversalIN4cute5tupleIJiiiiEEENS1_10collective13CollectiveMmaINS1_35MainloopSm100TmaUmmaWarpSpecializedILi8ELi2ELi4ENS5_IJNS4_1CILi1EEESB_SB_EEEEENS5_IJNSA_ILi128EEENSA_ILi64EEESF_EEENS_10bfloat16_tENS5_IJlSB_lEEESH_SI_NS4_8TiledMMAINS4_8MMA_AtomIJNS4_20SM100_MMA_F16BF16_SSISH_SH_fLi128ELi64ELNS4_4UMMA5MajorE0ELSN_0ELNSM_7ScaleInE0ELSO_0EEEEEENS4_6LayoutISC_NS5_IJNSA_ILi0EEESS_SS_EEEEENS5_IJNS4_10UnderscoreESV_SV_EEEEENS4_13SM90_TMA_LOADENS4_14ComposedLayoutINS4_7SwizzleILi3ELi4ELi3EEENS4_18smem_ptr_flag_bitsILi16EEENSR_INS5_IJNSA_ILi8EEESF_EEENS5_IJSF_SB_EEEEEEEvNS4_8identityESY_S18_vS19_EENS_8epilogue10collective18CollectiveEpilogueINS1B_23Sm100TmaWarpSpecializedILi3ELi2ELi32ELb1ELb0EEEJSG_NS5_IJNSR_ISE_SB_EENSR_INSA_ILi32EEESB_EEEEESH_SI_SH_SI_NS1B_6fusion15FusionCallbacksIS1F_NS1K_13LinCombEltActINS1B_6thread4ReLuESH_fSH_fLNS_15FloatRoundStyleE2EEESG_S1J_JEEENS4_5SM1004TMEM4LOAD26SM100_TMEM_LOAD_32dp32b32xESY_NSZ_INS10_ILi2ELi4ELi3EEES13_NSR_INS5_IJS14_S1H_EEENS5_IJS1H_SB_EEEEEEENS4_39AutoVectorizingCopyWithAssumedAlignmentILi128EEENS4_14SM90_TMA_STOREES20_S22_S22_EEEvvEEEEvNT_6ParamsE) ;  /* 0xffffff7c02307950 */ /* 0x000fea0003c3ffff */
.L_x_166:
[----:B------:R-:W-:-:S00]  /*8340*/  BRA `(.L_x_166) ;  /* 0xfffffffc00fc7947 */ /* 0x000fc0000383ffff */
[----:B------:R-:W-:-:S00]  /*8350*/  NOP ;  /* 0x0000000000007918 */ /* 0x000fc00000000000 */
        /* <DEDUP_REMOVED lines=10> */
.L_x_167:


//--------------------- .nv.global.init           --------------------------
	.section	.nv.global.init,"aw",@progbits
.nv.global.init:
	.type		$str$27,@object
	.size		$str$27,($str$28 - $str$27)
$str$27:
        /*0000*/ 	.byte	0x28, 0x61, 0x64, 0x64, 0x72, 0x65, 0x73, 0x73, 0x20, 0x26, 0x20, 0x6d, 0x61, 0x73, 0x6b, 0x29
        /*0010*/ 	.byte	0x20, 0x3d, 0x3d, 0x20, 0x30, 0x00
	.type		$str$28,@object
	.size		$str$28,($str$26 - $str$28)
$str$28:
        /*0016*/ 	.byte	0x2f, 0x74, 0x6d, 0x70, 0x2f, 0x63, 0x75, 0x74, 0x6c, 0x61, 0x73, 0x73, 0x5f, 0x73, 0x77, 0x65
        /*0026*/ 	.byte	0x65, 0x70, 0x5f, 0x73, 0x72, 0x63, 0x2f, 0x69, 0x6e, 0x63, 0x6c, 0x75, 0x64, 0x65, 0x2f, 0x63
        /*0036*/ 	.byte	0x75, 0x74, 0x65, 0x2f, 0x70, 0x6f, 0x69, 0x6e, 0x74, 0x65, 0x72, 0x5f, 0x66, 0x6c, 0x61, 0x67
        /*0046*/ 	.byte	0x67, 0x65, 0x64, 0x2e, 0x68, 0x70, 0x70, 0x00
	.type		$str$26,@object
	.size		$str$26,($str$25 - $str$26)
$str$26:
        /*004e*/ 	.byte	0x2f, 0x74, 0x6d, 0x70, 0x2f, 0x63, 0x75, 0x74, 0x6c, 0x61, 0x73, 0x73, 0x5f, 0x73, 0x77, 0x65
        /*005e*/ 	.byte	0x65, 0x70, 0x5f, 0x73, 0x72, 0x63, 0x2f, 0x69, 0x6e, 0x63, 0x6c, 0x75, 0x64, 0x65, 0x2f, 0x63
        /*006e*/ 	.byte	0x75, 0x74, 0x65, 0x2f, 0x61, 0x74, 0x6f, 0x6d, 0x2f, 0x63, 0x6f, 0x70, 0x79, 0x5f, 0x74, 0x72
        /*007e*/ 	.byte	0x61, 0x69, 0x74, 0x73, 0x5f, 0x73, 0x6d, 0x31, 0x30, 0x30, 0x2e, 0x68, 0x70, 0x70, 0x00
	.type		$str$25,@object
	.size		$str$25,(__unnamed_1 - $str$25)
$str$25:
        /*008d*/ 	.byte	0x28, 0x28, 0x75, 0x69, 0x6e, 0x74, 0x33, 0x32, 0x5f, 0x74, 0x28, 0x74, 0x68, 0x72, 0x65, 0x61
        /*009d*/ 	.byte	0x64, 0x49, 0x64, 0x78, 0x2e, 0x78, 0x29, 0x20, 0x2f, 0x20, 0x33, 0x32, 0x29, 0x20, 0x25, 0x20
        /*00ad*/ 	.byte	0x34, 0x29, 0x20, 0x3d, 0x3d, 0x20, 0x28, 0x28, 0x28, 0x74, 0x6d, 0x65, 0x6d, 0x5f, 0x61, 0x64
        /*00bd*/ 	.byte	0x64, 0x72, 0x20, 0x3e, 0x3e, 0x20, 0x31, 0x36, 0x29, 0x20, 0x2f, 0x20, 0x33, 0x32, 0x29, 0x20
        /*00cd*/ 	.byte	0x25, 0x20, 0x34, 0x29, 0x00
	.type		__unnamed_1,@object
	.size		__unnamed_1,(__unnamed_2 - __unnamed_1)
__unnamed_1:
        /*00d2*/ 	.byte	0x61, 0x75, 0x74, 0x6f, 0x20, 0x63, 0x75, 0x74, 0x65, 0x3a, 0x3a, 0x61, 0x73, 0x5f, 0x70, 0x6f
        /* <DEDUP_REMOVED lines=24> */
        /*0262*/ 	.byte	0x34, 0x30, 0x39, 0x36, 0x3e, 0x3e, 0x3e, 0x3e, 0x5d, 0x00
	.type		__unnamed_2,@object
	.size		__unnamed_2,(.L_2 - __unnamed_2)
__unnamed_2:
        /* <DEDUP_REMOVED lines=42> */
        /*050c*/ 	.byte	0x3e, 0x3e, 0x5d, 0x00
.L_2:


//--------------------- .nv.shared._ZN7cutlass13device_kernelINS_4gemm6kernel13GemmUniversalIN4cute5tupleIJiiiiEEENS1_10collective13CollectiveMmaINS1_35MainloopSm100TmaUmmaWarpSpecializedILi8ELi2ELi4ENS5_IJNS4_1CILi1EEESB_SB_EEEEENS5_IJNSA_ILi128EEENSA_ILi64EEESF_EEENS_10bfloat16_tENS5_IJlSB_lEEESH_SI_NS4_8TiledMMAINS4_8MMA_AtomIJNS4_20SM100_MMA_F16BF16_SSISH_SH_fLi128ELi64ELNS4_4UMMA5MajorE0ELSN_0ELNSM_7ScaleInE0ELSO_0EEEEEENS4_6LayoutISC_NS5_IJNSA_ILi0EEESS_SS_EEEEENS5_IJNS4_10UnderscoreESV_SV_EEEEENS4_13SM90_TMA_LOADENS4_14ComposedLayoutINS4_7SwizzleILi3ELi4ELi3EEENS4_18smem_ptr_flag_bitsILi16EEENSR_INS5_IJNSA_ILi8EEESF_EEENS5_IJSF_SB_EEEEEEEvNS4_8identityESY_S18_vS19_EENS_8epilogue10collective18CollectiveEpilogueINS1B_23Sm100TmaWarpSpecializedILi3ELi2ELi32ELb1ELb0EEEJSG_NS5_IJNSR_ISE_SB_EENSR_INSA_ILi32EEESB_EEEEESH_SI_SH_SI_NS1B_6fusion15FusionCallbacksIS1F_NS1K_13LinCombEltActINS1B_6thread4ReLuESH_fSH_fLNS_15FloatRoundStyleE2EEESG_S1J_JEEENS4_5SM1004TMEM4LOAD26SM100_TMEM_LOAD_32dp32b32xESY_NSZ_INS10_ILi2ELi4ELi3EEES13_NSR_INS5_IJS14_S1H_EEENS5_IJS1H_SB_EEEEEEENS4_39AutoVectorizingCopyWithAssumedAlignmentILi128EEENS4_14SM90_TMA_STOREES20_S22_S22_EEEvvEEEEvNT_6ParamsE --------------------------
	.section	.nv.shared._ZN7cutlass13device_kernelINS_4gemm6kernel13GemmUniversalIN4cute5tupleIJiiiiEEENS1_10collective13CollectiveMmaINS1_35MainloopSm100TmaUmmaWarpSpecializedILi8ELi2ELi4ENS5_IJNS4_1CILi1EEESB_SB_EEEEENS5_IJNSA_ILi128EEENSA_ILi64EEESF_EEENS_10bfloat16_tENS5_IJlSB_lEEESH_SI_NS4_8TiledMMAINS4_8MMA_AtomIJNS4_20SM100_MMA_F16BF16_SSISH_SH_fLi128ELi64ELNS4_4UMMA5MajorE0ELSN_0ELNSM_7ScaleInE0ELSO_0EEEEEENS4_6LayoutISC_NS5_IJNSA_ILi0EEESS_SS_EEEEENS5_IJNS4_10UnderscoreESV_SV_EEEEENS4_13SM90_TMA_LOADENS4_14ComposedLayoutINS4_7SwizzleILi3ELi4ELi3EEENS4_18smem_ptr_flag_bitsILi16EEENSR_INS5_IJNSA_ILi8EEESF_EEENS5_IJSF_SB_EEEEEEEvNS4_8identityESY_S18_vS19_EENS_8epilogue10collective18CollectiveEpilogueINS1B_23Sm100TmaWarpSpecializedILi3ELi2ELi32ELb1ELb0EEEJSG_NS5_IJNSR_ISE_SB_EENSR_INSA_ILi32EEESB_EEEEESH_SI_SH_SI_NS1B_6fusion15FusionCallbacksIS1F_NS1K_13LinCombEltActINS1B_6thread4ReLuESH_fSH_fLNS_15FloatRoundStyleE2EEESG_S1J_JEEENS4_5SM1004TMEM4LOAD26SM100_TMEM_LOAD_32dp32b32xESY_NSZ_INS10_ILi2ELi4ELi3EEES13_NSR_INS5_IJS14_S1H_EEENS5_IJS1H_SB_EEEEEEENS4_39AutoVectorizingCopyWithAssumedAlignmentILi128EEENS4_14SM90_TMA_STOREES20_S22_S22_EEEvvEEEEvNT_6ParamsE,"aw",@nobits
	.sectionflags	@""
	.align	16
	.zero		1024


//--------------------- .nv.shared.reserved.0     --------------------------
	.section	.nv.shared.reserved.0,"aw",@nobits
	.weak		__nv_reservedSMEM_offset_0_alias
	.size		__nv_reservedSMEM_offset_0_alias, 0, 64
	.other		__nv_reservedSMEM_offset_0_alias,@"STO_CUDA_RESERVED_SHARED STV_DEFAULT"
__nv_reservedSMEM_offset_0_alias:
	.zero		0
.nv.shared.reserved.0:
	.zero		64
	.weak		__nv_reservedSMEM_tcgen05_partition
	.type		__nv_reservedSMEM_tcgen05_partition,@object
	.size		__nv_reservedSMEM_tcgen05_partition,(.L_0 - __nv_reservedSMEM_tcgen05_partition)
__nv_reservedSMEM_tcgen05_partition:
	.zero		32
.L_0:


//--------------------- .nv.global                --------------------------
	.section	.nv.global,"aw",@nobits
.nv.global:
	.type		_ZN39_INTERNAL_278af9df_4_k_cu_87d86d19_33144cute1_E,@object
	.size		_ZN39_INTERNAL_278af9df_4_k_cu_87d86d19_33144cute1_E,(_ZN39_INTERNAL_278af9df_4_k_cu_87d86d19_33144cuda3std3__45__cpo6cbeginE - _ZN39_INTERNAL_278af9df_4_k_cu_87d86d19_33144cute1_E)
_ZN39_INTERNAL_278af9df_4_k_cu_87d86d19_33144cute1_E:
	.zero		1
	.type		_ZN39_INTERNAL_278af9df_4_k_cu_87d86d19_33144cuda3std3__45__cpo6cbeginE,@object
	.size		_ZN39_INTERNAL_278af9df_4_k_cu_87d86d19_33144cuda3std3__45__cpo6cbeginE,(_ZN39_INTERNAL_278af9df_4_k_cu_87d86d19_33144cuda3std3__48in_placeE - _ZN39_INTERNAL_278af9df_4_k_cu_87d86d19_33144cuda3std3__45__cpo6cbeginE)
_ZN39_INTERNAL_278af9df_4_k_cu_87d86d19_33144cuda3std3__45__cpo6cbeginE:
	.zero		1
	.type		_ZN39_INTERNAL_278af9df_4_k_cu_87d86d19_33144cuda3std3__48in_placeE,@object
	.size		_ZN39_INTERNAL_278af9df_4_k_cu_87d86d19_33144cuda3std3__48in_placeE,(_ZN39_INTERNAL_278af9df_4_k_cu_87d86d19_33144cuda3std6ranges3__45__cpo9iter_moveE - _ZN39_INTERNAL_278af9df_4_k_cu_87d86d19_33144cuda3std3__48in_placeE)
_ZN39_INTERNAL_278af9df_4_k_cu_87d86d19_33144cuda3std3__48in_placeE:
	.zero		1
	.type		_ZN39_INTERNAL_278af9df_4_k_cu_87d86d19_33144cuda3std6ranges3__45__cpo9iter_moveE,@object
	.size		_ZN39_INTERNAL_278af9df_4_k_cu_87d86d19_33144cuda3std6ranges3__45__cpo9iter_moveE,(_ZN39_INTERNAL_278af9df_4_k_cu_87d86d19_33144cuda3std3__45__cpo5beginE - _ZN39_INTERNAL_278af9df_4_k_cu_87d86d19_33144cuda3std6ranges3__45__cpo9iter_moveE)
_ZN39_INTERNAL_278af9df_4_k_cu_87d86d19_33144cuda3std6ranges3__45__cpo9iter_moveE:
	.zero		1
	.type		_ZN39_INTERNAL_278af9df_4_k_cu_87d86d19_33144cuda3std3__45__cpo5beginE,@object
	.size		_ZN39_INTERNAL_278af9df_4_k_cu_87d86d19_33144cuda3std3__45__cpo5beginE,(_ZN39_INTERNAL_278af9df_4_k_cu_87d86d19_33144cuda3std3__441_GLOBAL__N__278af9df_4_k_cu_87d86d19_33146ignoreE - _ZN39_INTERNAL_278af9df_4_k_cu_87d86d19_33144cuda3std3__45__cpo5beginE)
_ZN39_INTERNAL_278af9df_4_k_cu_87d86d19_33144cuda3std3__45__cpo5beginE:
	.zero		1
	.type		_ZN39_INTERNAL_278af9df_4_k_cu_87d86d19_33144cuda3std3__441_GLOBAL__N__278af9df_4_k_cu_87d86d19_33146ignoreE,@object
	.size		_ZN39_INTERNAL_278af9df_4_k_cu_87d86d19_33144cuda3std3__441_GLOBAL__N__278af9df_4_k_cu_87d86d19_33146ignoreE,(_ZN39_INTERNAL_278af9df_4_k_cu_87d86d19_33144cute7productE - _ZN39_INTERNAL_278af9df_4_k_cu_87d86d19_33144cuda3std3__441_GLOBAL__N__278af9df_4_k_cu_87d86d19_33146ignoreE)
_ZN39_INTERNAL_278af9df_4_k_cu_87d86d19_33144cuda3std3__441_GLOBAL__N__278af9df_4_k_cu_87d86d19_33146ignoreE:
	.zero		1
	.type		_ZN39_INTERNAL_278af9df_4_k_cu_87d86d19_33144cute7productE,@object
	.size		_ZN39_INTERNAL_278af9df_4_k_cu_87d86d19_33144cute7productE,(_ZN39_INTERNAL_278af9df_4_k_cu_87d86d19_33144cuda3std3__45__cpo3endE - _ZN39_INTERNAL_278af9df_4_k_cu_87d86d19_33144cute7productE)
_ZN39_INTERNAL_278af9df_4_k_cu_87d86d19_33144cute7productE:
	.zero		1
	.type		_ZN39_INTERNAL_278af9df_4_k_cu_87d86d19_33144cuda3std3__45__cpo3endE,@object
	.size		_ZN39_INTERNAL_278af9df_4_k_cu_87d86d19_33144cuda3std3__45__cpo3endE,(_ZN39_INTERNAL_278af9df_4_k_cu_87d86d19_33144cuda3std3__419piecewise_constructE - _ZN39_INTERNAL_278af9df_4_k_cu_87d86d19_33144cuda3std3__45__cpo3endE)
_ZN39_INTERNAL_278af9df_4_k_cu_87d86d19_33144cuda3std3__45__cpo3endE:
	.zero		1
	.type		_ZN39_INTERNAL_278af9df_4_k_cu_87d86d19_33144cuda3std3__419piecewise_constructE,@object
	.size		_ZN39_INTERNAL_278af9df_4_k_cu_87d86d19_33144cuda3std3__419piecewise_constructE,(_ZN39_INTERNAL_278af9df_4_k_cu_87d86d19_33144cuda3std3__45__cpo4cendE - _ZN39_INTERNAL_278af9df_4_k_cu_87d86d19_33144cuda3std3__419piecewise_constructE)
_ZN39_INTERNAL_278af9df_4_k_cu_87d86d19_33144cuda3std3__419piecewise_constructE:
	.zero		1
	.type		_ZN39_INTERNAL_278af9df_4_k_cu_87d86d19_33144cuda3std3__45__cpo4cendE,@object
	.size		_ZN39_INTERNAL_278af9df_4_k_cu_87d86d19_33144cuda3std3__45__cpo4cendE,(_ZN39_INTERNAL_278af9df_4_k_cu_87d86d19_33144cuda3std6ranges3__45__cpo4swapE - _ZN39_INTERNAL_278af9df_4_k_cu_87d86d19_33144cuda3std3__45__cpo4cendE)
_ZN39_INTERNAL_278af9df_4_k_cu_87d86d19_33144cuda3std3__45__cpo4cendE:
	.zero		1
	.type		_ZN39_INTERNAL_278af9df_4_k_cu_87d86d19_33144cuda3std6ranges3__45__cpo4swapE,@object
	.size		_ZN39_INTERNAL_278af9df_4_k_cu_87d86d19_33144cuda3std6ranges3__45__cpo4swapE,(.L_10 - _ZN39_INTERNAL_278af9df_4_k_cu_87d86d19_33144cuda3std6ranges3__45__cpo4swapE)
_ZN39_INTERNAL_278af9df_4_k_cu_87d86d19_33144cuda3std6ranges3__45__cpo4swapE:
	.zero		1
.L_10:


//--------------------- .nv.constant0._ZN7cutlass13device_kernelINS_4gemm6kernel13GemmUniversalIN4cute5tupleIJiiiiEEENS1_10collective13CollectiveMmaINS1_35MainloopSm100TmaUmmaWarpSpecializedILi8ELi2ELi4ENS5_IJNS4_1CILi1EEESB_SB_EEEEENS5_IJNSA_ILi128EEENSA_ILi64EEESF_EEENS_10bfloat16_tENS5_IJlSB_lEEESH_SI_NS4_8TiledMMAINS4_8MMA_AtomIJNS4_20SM100_MMA_F16BF16_SSISH_SH_fLi128ELi64ELNS4_4UMMA5MajorE0ELSN_0ELNSM_7ScaleInE0ELSO_0EEEEEENS4_6LayoutISC_NS5_IJNSA_ILi0EEESS_SS_EEEEENS5_IJNS4_10UnderscoreESV_SV_EEEEENS4_13SM90_TMA_LOADENS4_14ComposedLayoutINS4_7SwizzleILi3ELi4ELi3EEENS4_18smem_ptr_flag_bitsILi16EEENSR_INS5_IJNSA_ILi8EEESF_EEENS5_IJSF_SB_EEEEEEEvNS4_8identityESY_S18_vS19_EENS_8epilogue10collective18CollectiveEpilogueINS1B_23Sm100TmaWarpSpecializedILi3ELi2ELi32ELb1ELb0EEEJSG_NS5_IJNSR_ISE_SB_EENSR_INSA_ILi32EEESB_EEEEESH_SI_SH_SI_NS1B_6fusion15FusionCallbacksIS1F_NS1K_13LinCombEltActINS1B_6thread4ReLuESH_fSH_fLNS_15FloatRoundStyleE2EEESG_S1J_JEEENS4_5SM1004TMEM4LOAD26SM100_TMEM_LOAD_32dp32b32xESY_NSZ_INS10_ILi2ELi4ELi3EEES13_NSR_INS5_IJS14_S1H_EEENS5_IJS1H_SB_EEEEEEENS4_39AutoVectorizingCopyWithAssumedAlignmentILi128EEENS4_14SM90_TMA_STOREES20_S22_S22_EEEvvEEEEvNT_6ParamsE --------------------------
	.section	.nv.constant0._ZN7cutlass13device_kernelINS_4gemm6kernel13GemmUniversalIN4cute5tupleIJiiiiEEENS1_10collective13CollectiveMmaINS1_35MainloopSm100TmaUmmaWarpSpecializedILi8ELi2ELi4ENS5_IJNS4_1CILi1EEESB_SB_EEEEENS5_IJNSA_ILi128EEENSA_ILi64EEESF_EEENS_10bfloat16_tENS5_IJlSB_lEEESH_SI_NS4_8TiledMMAINS4_8MMA_AtomIJNS4_20SM100_MMA_F16BF16_SSISH_SH_fLi128ELi64ELNS4_4UMMA5MajorE0ELSN_0ELNSM_7ScaleInE0ELSO_0EEEEEENS4_6LayoutISC_NS5_IJNSA_ILi0EEESS_SS_EEEEENS5_IJNS4_10UnderscoreESV_SV_EEEEENS4_13SM90_TMA_LOADENS4_14ComposedLayoutINS4_7SwizzleILi3ELi4ELi3EEENS4_18smem_ptr_flag_bitsILi16EEENSR_INS5_IJNSA_ILi8EEESF_EEENS5_IJSF_SB_EEEEEEEvNS4_8identityESY_S18_vS19_EENS_8epilogue10collective18CollectiveEpilogueINS1B_23Sm100TmaWarpSpecializedILi3ELi2ELi32ELb1ELb0EEEJSG_NS5_IJNSR_ISE_SB_EENSR_INSA_ILi32EEESB_EEEEESH_SI_SH_SI_NS1B_6fusion15FusionCallbacksIS1F_NS1K_13LinCombEltActINS1B_6thread4ReLuESH_fSH_fLNS_15FloatRoundStyleE2EEESG_S1J_JEEENS4_5SM1004TMEM4LOAD26SM100_TMEM_LOAD_32dp32b32xESY_NSZ_INS10_ILi2ELi4ELi3EEES13_NSR_INS5_IJS14_S1H_EEENS5_IJS1H_SB_EEEEEEENS4_39AutoVectorizingCopyWithAssumedAlignmentILi128EEENS4_14SM90_TMA_STOREES20_S22_S22_EEEvvEEEEvNT_6ParamsE,"a",@progbits
	.sectionflags	@""
	.align	4
.nv.constant0._ZN7cutlass13device_kernelINS_4gemm6kernel13GemmUniversalIN4cute5tupleIJiiiiEEENS1_10collective13CollectiveMmaINS1_35MainloopSm100TmaUmmaWarpSpecializedILi8ELi2ELi4ENS5_IJNS4_1CILi1EEESB_SB_EEEEENS5_IJNSA_ILi128EEENSA_ILi64EEESF_EEENS_10bfloat16_tENS5_IJlSB_lEEESH_SI_NS4_8TiledMMAINS4_8MMA_AtomIJNS4_20SM100_MMA_F16BF16_SSISH_SH_fLi128ELi64ELNS4_4UMMA5MajorE0ELSN_0ELNSM_7ScaleInE0ELSO_0EEEEEENS4_6LayoutISC_NS5_IJNSA_ILi0EEESS_SS_EEEEENS5_IJNS4_10UnderscoreESV_SV_EEEEENS4_13SM90_TMA_LOADENS4_14ComposedLayoutINS4_7SwizzleILi3ELi4ELi3EEENS4_18smem_ptr_flag_bitsILi16EEENSR_INS5_IJNSA_ILi8EEESF_EEENS5_IJSF_SB_EEEEEEEvNS4_8identityESY_S18_vS19_EENS_8epilogue10collective18CollectiveEpilogueINS1B_23Sm100TmaWarpSpecializedILi3ELi2ELi32ELb1ELb0EEEJSG_NS5_IJNSR_ISE_SB_EENSR_INSA_ILi32EEESB_EEEEESH_SI_SH_SI_NS1B_6fusion15FusionCallbacksIS1F_NS1K_13LinCombEltActINS1B_6thread4ReLuESH_fSH_fLNS_15FloatRoundStyleE2EEESG_S1J_JEEENS4_5SM1004TMEM4LOAD26SM100_TMEM_LOAD_32dp32b32xESY_NSZ_INS10_ILi2ELi4ELi3EEES13_NSR_INS5_IJS14_S1H_EEENS5_IJS1H_SB_EEEEEEENS4_39AutoVectorizingCopyWithAssumedAlignmentILi128EEENS4_14SM90_TMA_STOREES20_S22_S22_EEEvvEEEEvNT_6ParamsE:
	.zero		2944


//--------------------- SYMBOLS --------------------------

	.type		.nv.reservedSmem.offset0,@object
	.size		.nv.reservedSmem.offset0,0x4
	.type		.nv.reservedSmem.cap,@object
	.size		.nv.reservedSmem.cap,0x4
	.type		__assertfail,@function
